//
// Generated by NVIDIA NVVM Compiler
//
// Compiler Build ID: CL-36424714
// Cuda compilation tools, release 13.0, V13.0.88
// Based on NVVM 20.0.0
//

.version 9.0
.target sm_100
.address_size 64

	// .globl	_Z9trap_appxiidPd
.func  (.param .b64 func_retval0) __internal_accurate_pow
(
	.param .b64 __internal_accurate_pow_param_0
)
;
// _ZZ9trap_appxiidPdE10shared_sum has been demoted

.visible .entry _Z9trap_appxiidPd(
	.param .u32 _Z9trap_appxiidPd_param_0,
	.param .u32 _Z9trap_appxiidPd_param_1,
	.param .f64 _Z9trap_appxiidPd_param_2,
	.param .u64 .ptr .align 1 _Z9trap_appxiidPd_param_3
)
{
	.reg .pred 	%p<76>;
	.reg .b32 	%r<98>;
	.reg .b64 	%rd<4>;
	.reg .b64 	%fd<163>;
	// demoted variable
	.shared .align 8 .f64 _ZZ9trap_appxiidPdE10shared_sum;
	ld.param.u32 	%r24, [_Z9trap_appxiidPd_param_0];
	ld.param.u32 	%r25, [_Z9trap_appxiidPd_param_1];
	ld.param.f64 	%fd61, [_Z9trap_appxiidPd_param_2];
	ld.param.u64 	%rd1, [_Z9trap_appxiidPd_param_3];
	mov.b64 	%rd2, 0;
	st.shared.u64 	[_ZZ9trap_appxiidPdE10shared_sum], %rd2;
	mov.u32 	%r26, %ctaid.x;
	mov.u32 	%r27, %ntid.x;
	mov.u32 	%r1, %tid.x;
	mad.lo.s32 	%r28, %r26, %r27, %r1;
	mul.lo.s32 	%r2, %r28, %r24;
	cvt.rn.f64.s32 	%fd62, %r2;
	mul.f64 	%fd152, %fd61, %fd62;
	{
	.reg .b32 %temp; 
	mov.b64 	{%temp, %r3}, %fd152;
	}
	mov.f64 	%fd63, 0d4000000000000000;
	{
	.reg .b32 %temp; 
	mov.b64 	{%temp, %r29}, %fd63;
	}
	and.b32  	%r5, %r29, 2146435072;
	setp.eq.s32 	%p2, %r5, 1062207488;
	abs.f64 	%fd2, %fd152;
	{ // callseq 0, 0
	.param .b64 param0;
	st.param.f64 	[param0], %fd2;
	.param .b64 retval0;
	call.uni (retval0), 
	__internal_accurate_pow, 
	(
	param0
	);
	ld.param.f64 	%fd64, [retval0];
	} // callseq 0
	setp.lt.s32 	%p3, %r3, 0;
	neg.f64 	%fd66, %fd64;
	selp.f64 	%fd67, %fd66, %fd64, %p2;
	selp.f64 	%fd146, %fd67, %fd64, %p3;
	setp.neu.f64 	%p4, %fd152, 0d0000000000000000;
	@%p4 bra 	$L__BB0_2;
	setp.eq.s32 	%p5, %r5, 1062207488;
	selp.b32 	%r30, %r3, 0, %p5;
	setp.lt.s32 	%p6, %r29, 0;
	or.b32  	%r31, %r30, 2146435072;
	selp.b32 	%r32, %r31, %r30, %p6;
	mov.b32 	%r33, 0;
	mov.b64 	%fd146, {%r33, %r32};
$L__BB0_2:
	add.f64 	%fd68, %fd152, 0d4000000000000000;
	{
	.reg .b32 %temp; 
	mov.b64 	{%temp, %r34}, %fd68;
	}
	and.b32  	%r35, %r34, 2146435072;
	setp.ne.s32 	%p7, %r35, 2146435072;
	@%p7 bra 	$L__BB0_7;
	setp.num.f64 	%p8, %fd152, %fd152;
	@%p8 bra 	$L__BB0_5;
	mov.f64 	%fd69, 0d4000000000000000;
	add.rn.f64 	%fd146, %fd152, %fd69;
	bra.uni 	$L__BB0_7;
$L__BB0_5:
	setp.neu.f64 	%p9, %fd2, 0d7FF0000000000000;
	@%p9 bra 	$L__BB0_7;
	setp.lt.s32 	%p10, %r3, 0;
	setp.eq.s32 	%p11, %r5, 1062207488;
	setp.lt.s32 	%p12, %r29, 0;
	selp.b32 	%r37, 0, 2146435072, %p12;
	and.b32  	%r38, %r29, 2147483647;
	setp.ne.s32 	%p13, %r38, 1071644672;
	or.b32  	%r39, %r37, -2147483648;
	selp.b32 	%r40, %r39, %r37, %p13;
	selp.b32 	%r41, %r40, %r37, %p11;
	selp.b32 	%r42, %r41, %r37, %p10;
	mov.b32 	%r43, 0;
	mov.b64 	%fd146, {%r43, %r42};
$L__BB0_7:
	setp.eq.f64 	%p14, %fd152, 0d3FF0000000000000;
	add.f64 	%fd71, %fd146, 0d3FF0000000000000;
	mov.f64 	%fd72, 0d4010000000000000;
	div.rn.f64 	%fd73, %fd72, %fd71;
	selp.f64 	%fd151, 0d4000000000000000, %fd73, %p14;
	bar.sync 	0;
	setp.lt.s32 	%p15, %r24, 1;
	setp.ge.s32 	%p16, %r2, %r25;
	mov.f64 	%fd162, 0d0000000000000000;
	or.pred  	%p17, %p15, %p16;
	@%p17 bra 	$L__BB0_38;
	setp.eq.s32 	%p18, %r5, 1062207488;
	setp.lt.s32 	%p19, %r29, 0;
	selp.b32 	%r6, 0, 2146435072, %p19;
	and.b32  	%r44, %r29, 2147483647;
	setp.ne.s32 	%p20, %r44, 1071644672;
	and.pred  	%p1, %p18, %p20;
	or.b32  	%r7, %r6, -2147483648;
	add.s32 	%r45, %r2, %r24;
	min.s32 	%r8, %r45, %r25;
	add.s32 	%r46, %r2, 1;
	max.s32 	%r9, %r8, %r46;
	sub.s32 	%r47, %r9, %r2;
	and.b32  	%r10, %r47, 3;
	setp.eq.s32 	%p21, %r10, 0;
	mov.f64 	%fd162, 0d0000000000000000;
	mov.u32 	%r96, %r2;
	@%p21 bra 	$L__BB0_16;
	neg.s32 	%r94, %r10;
	mov.f64 	%fd162, 0d0000000000000000;
	mov.u32 	%r96, %r2;
$L__BB0_10:
	.pragma "nounroll";
	mov.f64 	%fd10, %fd151;
	setp.lt.s32 	%p22, %r29, 0;
	setp.eq.s32 	%p23, %r5, 1062207488;
	add.f64 	%fd152, %fd61, %fd152;
	{
	.reg .b32 %temp; 
	mov.b64 	{%temp, %r14}, %fd152;
	}
	abs.f64 	%fd14, %fd152;
	{ // callseq 1, 0
	.param .b64 param0;
	st.param.f64 	[param0], %fd14;
	.param .b64 retval0;
	call.uni (retval0), 
	__internal_accurate_pow, 
	(
	param0
	);
	ld.param.f64 	%fd77, [retval0];
	} // callseq 1
	setp.lt.s32 	%p25, %r14, 0;
	neg.f64 	%fd79, %fd77;
	selp.f64 	%fd80, %fd79, %fd77, %p23;
	selp.f64 	%fd81, %fd80, %fd77, %p25;
	setp.eq.f64 	%p26, %fd152, 0d0000000000000000;
	selp.b32 	%r48, %r14, 0, %p23;
	or.b32  	%r49, %r48, 2146435072;
	selp.b32 	%r50, %r49, %r48, %p22;
	mov.b32 	%r51, 0;
	mov.b64 	%fd82, {%r51, %r50};
	selp.f64 	%fd150, %fd82, %fd81, %p26;
	add.f64 	%fd83, %fd152, 0d4000000000000000;
	{
	.reg .b32 %temp; 
	mov.b64 	{%temp, %r52}, %fd83;
	}
	and.b32  	%r53, %r52, 2146435072;
	setp.ne.s32 	%p27, %r53, 2146435072;
	@%p27 bra 	$L__BB0_15;
	setp.nan.f64 	%p28, %fd152, %fd152;
	@%p28 bra 	$L__BB0_14;
	setp.neu.f64 	%p29, %fd14, 0d7FF0000000000000;
	@%p29 bra 	$L__BB0_15;
	setp.lt.s32 	%p30, %r14, 0;
	selp.b32 	%r54, %r7, %r6, %p1;
	selp.b32 	%r55, %r54, %r6, %p30;
	mov.b32 	%r56, 0;
	mov.b64 	%fd150, {%r56, %r55};
	bra.uni 	$L__BB0_15;
$L__BB0_14:
	mov.f64 	%fd84, 0d4000000000000000;
	add.rn.f64 	%fd150, %fd152, %fd84;
$L__BB0_15:
	setp.eq.f64 	%p31, %fd152, 0d3FF0000000000000;
	add.f64 	%fd85, %fd150, 0d3FF0000000000000;
	mov.f64 	%fd86, 0d4010000000000000;
	div.rn.f64 	%fd87, %fd86, %fd85;
	selp.f64 	%fd151, 0d4000000000000000, %fd87, %p31;
	add.f64 	%fd88, %fd10, %fd151;
	mul.f64 	%fd89, %fd88, 0d3FE0000000000000;
	fma.rn.f64 	%fd162, %fd61, %fd89, %fd162;
	add.s32 	%r96, %r96, 1;
	add.s32 	%r94, %r94, 1;
	setp.ne.s32 	%p32, %r94, 0;
	@%p32 bra 	$L__BB0_10;
$L__BB0_16:
	sub.s32 	%r57, %r2, %r9;
	setp.gt.u32 	%p33, %r57, -4;
	@%p33 bra 	$L__BB0_38;
$L__BB0_17:
	setp.lt.s32 	%p34, %r29, 0;
	setp.eq.s32 	%p35, %r5, 1062207488;
	add.f64 	%fd28, %fd61, %fd152;
	{
	.reg .b32 %temp; 
	mov.b64 	{%temp, %r19}, %fd28;
	}
	abs.f64 	%fd29, %fd28;
	{ // callseq 2, 0
	.param .b64 param0;
	st.param.f64 	[param0], %fd29;
	.param .b64 retval0;
	call.uni (retval0), 
	__internal_accurate_pow, 
	(
	param0
	);
	ld.param.f64 	%fd90, [retval0];
	} // callseq 2
	setp.lt.s32 	%p37, %r19, 0;
	neg.f64 	%fd92, %fd90;
	selp.f64 	%fd93, %fd92, %fd90, %p35;
	selp.f64 	%fd94, %fd93, %fd90, %p37;
	setp.eq.f64 	%p38, %fd28, 0d0000000000000000;
	selp.b32 	%r58, %r19, 0, %p35;
	or.b32  	%r59, %r58, 2146435072;
	selp.b32 	%r60, %r59, %r58, %p34;
	mov.b32 	%r61, 0;
	mov.b64 	%fd95, {%r61, %r60};
	selp.f64 	%fd158, %fd95, %fd94, %p38;
	add.f64 	%fd96, %fd28, 0d4000000000000000;
	{
	.reg .b32 %temp; 
	mov.b64 	{%temp, %r62}, %fd96;
	}
	and.b32  	%r63, %r62, 2146435072;
	setp.ne.s32 	%p39, %r63, 2146435072;
	@%p39 bra 	$L__BB0_22;
	setp.num.f64 	%p40, %fd28, %fd28;
	@%p40 bra 	$L__BB0_20;
	mov.f64 	%fd97, 0d4000000000000000;
	add.rn.f64 	%fd158, %fd28, %fd97;
	bra.uni 	$L__BB0_22;
$L__BB0_20:
	setp.neu.f64 	%p41, %fd29, 0d7FF0000000000000;
	@%p41 bra 	$L__BB0_22;
	setp.lt.s32 	%p42, %r19, 0;
	selp.b32 	%r64, %r7, %r6, %p1;
	selp.b32 	%r65, %r64, %r6, %p42;
	mov.b32 	%r66, 0;
	mov.b64 	%fd158, {%r66, %r65};
$L__BB0_22:
	setp.lt.s32 	%p43, %r29, 0;
	setp.eq.s32 	%p44, %r5, 1062207488;
	setp.eq.f64 	%p46, %fd28, 0d3FF0000000000000;
	add.f64 	%fd98, %fd158, 0d3FF0000000000000;
	mov.f64 	%fd99, 0d4010000000000000;
	div.rn.f64 	%fd100, %fd99, %fd98;
	selp.f64 	%fd34, 0d4000000000000000, %fd100, %p46;
	add.f64 	%fd101, %fd151, %fd34;
	mul.f64 	%fd102, %fd101, 0d3FE0000000000000;
	fma.rn.f64 	%fd35, %fd61, %fd102, %fd162;
	add.f64 	%fd36, %fd61, %fd28;
	{
	.reg .b32 %temp; 
	mov.b64 	{%temp, %r20}, %fd36;
	}
	abs.f64 	%fd37, %fd36;
	{ // callseq 3, 0
	.param .b64 param0;
	st.param.f64 	[param0], %fd37;
	.param .b64 retval0;
	call.uni (retval0), 
	__internal_accurate_pow, 
	(
	param0
	);
	ld.param.f64 	%fd103, [retval0];
	} // callseq 3
	setp.lt.s32 	%p47, %r20, 0;
	neg.f64 	%fd105, %fd103;
	selp.f64 	%fd106, %fd105, %fd103, %p44;
	selp.f64 	%fd107, %fd106, %fd103, %p47;
	setp.eq.f64 	%p48, %fd36, 0d0000000000000000;
	selp.b32 	%r67, %r20, 0, %p44;
	or.b32  	%r68, %r67, 2146435072;
	selp.b32 	%r69, %r68, %r67, %p43;
	mov.b32 	%r70, 0;
	mov.b64 	%fd108, {%r70, %r69};
	selp.f64 	%fd159, %fd108, %fd107, %p48;
	add.f64 	%fd109, %fd36, 0d4000000000000000;
	{
	.reg .b32 %temp; 
	mov.b64 	{%temp, %r71}, %fd109;
	}
	and.b32  	%r72, %r71, 2146435072;
	setp.ne.s32 	%p49, %r72, 2146435072;
	@%p49 bra 	$L__BB0_27;
	setp.nan.f64 	%p50, %fd36, %fd36;
	@%p50 bra 	$L__BB0_26;
	setp.neu.f64 	%p51, %fd37, 0d7FF0000000000000;
	@%p51 bra 	$L__BB0_27;
	setp.lt.s32 	%p52, %r20, 0;
	selp.b32 	%r73, %r7, %r6, %p1;
	selp.b32 	%r74, %r73, %r6, %p52;
	mov.b32 	%r75, 0;
	mov.b64 	%fd159, {%r75, %r74};
	bra.uni 	$L__BB0_27;
$L__BB0_26:
	mov.f64 	%fd110, 0d4000000000000000;
	add.rn.f64 	%fd159, %fd36, %fd110;
$L__BB0_27:
	setp.lt.s32 	%p53, %r29, 0;
	setp.eq.s32 	%p54, %r5, 1062207488;
	setp.eq.f64 	%p56, %fd36, 0d3FF0000000000000;
	add.f64 	%fd111, %fd159, 0d3FF0000000000000;
	mov.f64 	%fd112, 0d4010000000000000;
	div.rn.f64 	%fd113, %fd112, %fd111;
	selp.f64 	%fd42, 0d4000000000000000, %fd113, %p56;
	add.f64 	%fd114, %fd34, %fd42;
	mul.f64 	%fd115, %fd114, 0d3FE0000000000000;
	fma.rn.f64 	%fd43, %fd61, %fd115, %fd35;
	add.f64 	%fd44, %fd61, %fd36;
	{
	.reg .b32 %temp; 
	mov.b64 	{%temp, %r21}, %fd44;
	}
	abs.f64 	%fd45, %fd44;
	{ // callseq 4, 0
	.param .b64 param0;
	st.param.f64 	[param0], %fd45;
	.param .b64 retval0;
	call.uni (retval0), 
	__internal_accurate_pow, 
	(
	param0
	);
	ld.param.f64 	%fd116, [retval0];
	} // callseq 4
	setp.lt.s32 	%p57, %r21, 0;
	neg.f64 	%fd118, %fd116;
	selp.f64 	%fd119, %fd118, %fd116, %p54;
	selp.f64 	%fd120, %fd119, %fd116, %p57;
	setp.eq.f64 	%p58, %fd44, 0d0000000000000000;
	selp.b32 	%r76, %r21, 0, %p54;
	or.b32  	%r77, %r76, 2146435072;
	selp.b32 	%r78, %r77, %r76, %p53;
	mov.b32 	%r79, 0;
	mov.b64 	%fd121, {%r79, %r78};
	selp.f64 	%fd160, %fd121, %fd120, %p58;
	add.f64 	%fd122, %fd44, 0d4000000000000000;
	{
	.reg .b32 %temp; 
	mov.b64 	{%temp, %r80}, %fd122;
	}
	and.b32  	%r81, %r80, 2146435072;
	setp.ne.s32 	%p59, %r81, 2146435072;
	@%p59 bra 	$L__BB0_32;
	setp.nan.f64 	%p60, %fd44, %fd44;
	@%p60 bra 	$L__BB0_31;
	setp.neu.f64 	%p61, %fd45, 0d7FF0000000000000;
	@%p61 bra 	$L__BB0_32;
	setp.lt.s32 	%p62, %r21, 0;
	selp.b32 	%r82, %r7, %r6, %p1;
	selp.b32 	%r83, %r82, %r6, %p62;
	mov.b32 	%r84, 0;
	mov.b64 	%fd160, {%r84, %r83};
	bra.uni 	$L__BB0_32;
$L__BB0_31:
	mov.f64 	%fd123, 0d4000000000000000;
	add.rn.f64 	%fd160, %fd44, %fd123;
$L__BB0_32:
	setp.lt.s32 	%p63, %r29, 0;
	setp.eq.s32 	%p64, %r5, 1062207488;
	setp.eq.f64 	%p66, %fd44, 0d3FF0000000000000;
	add.f64 	%fd124, %fd160, 0d3FF0000000000000;
	mov.f64 	%fd125, 0d4010000000000000;
	div.rn.f64 	%fd126, %fd125, %fd124;
	selp.f64 	%fd50, 0d4000000000000000, %fd126, %p66;
	add.f64 	%fd127, %fd42, %fd50;
	mul.f64 	%fd128, %fd127, 0d3FE0000000000000;
	fma.rn.f64 	%fd51, %fd61, %fd128, %fd43;
	add.f64 	%fd152, %fd61, %fd44;
	{
	.reg .b32 %temp; 
	mov.b64 	{%temp, %r22}, %fd152;
	}
	abs.f64 	%fd53, %fd152;
	{ // callseq 5, 0
	.param .b64 param0;
	st.param.f64 	[param0], %fd53;
	.param .b64 retval0;
	call.uni (retval0), 
	__internal_accurate_pow, 
	(
	param0
	);
	ld.param.f64 	%fd129, [retval0];
	} // callseq 5
	setp.lt.s32 	%p67, %r22, 0;
	neg.f64 	%fd131, %fd129;
	selp.f64 	%fd132, %fd131, %fd129, %p64;
	selp.f64 	%fd133, %fd132, %fd129, %p67;
	setp.eq.f64 	%p68, %fd152, 0d0000000000000000;
	selp.b32 	%r85, %r22, 0, %p64;
	or.b32  	%r86, %r85, 2146435072;
	selp.b32 	%r87, %r86, %r85, %p63;
	mov.b32 	%r88, 0;
	mov.b64 	%fd134, {%r88, %r87};
	selp.f64 	%fd161, %fd134, %fd133, %p68;
	add.f64 	%fd135, %fd152, 0d4000000000000000;
	{
	.reg .b32 %temp; 
	mov.b64 	{%temp, %r89}, %fd135;
	}
	and.b32  	%r90, %r89, 2146435072;
	setp.ne.s32 	%p69, %r90, 2146435072;
	@%p69 bra 	$L__BB0_37;
	setp.nan.f64 	%p70, %fd152, %fd152;
	@%p70 bra 	$L__BB0_36;
	setp.neu.f64 	%p71, %fd53, 0d7FF0000000000000;
	@%p71 bra 	$L__BB0_37;
	setp.lt.s32 	%p72, %r22, 0;
	selp.b32 	%r91, %r7, %r6, %p1;
	selp.b32 	%r92, %r91, %r6, %p72;
	mov.b32 	%r93, 0;
	mov.b64 	%fd161, {%r93, %r92};
	bra.uni 	$L__BB0_37;
$L__BB0_36:
	mov.f64 	%fd136, 0d4000000000000000;
	add.rn.f64 	%fd161, %fd152, %fd136;
$L__BB0_37:
	setp.eq.f64 	%p73, %fd152, 0d3FF0000000000000;
	add.f64 	%fd137, %fd161, 0d3FF0000000000000;
	mov.f64 	%fd138, 0d4010000000000000;
	div.rn.f64 	%fd139, %fd138, %fd137;
	selp.f64 	%fd151, 0d4000000000000000, %fd139, %p73;
	add.f64 	%fd140, %fd50, %fd151;
	mul.f64 	%fd141, %fd140, 0d3FE0000000000000;
	fma.rn.f64 	%fd162, %fd61, %fd141, %fd51;
	add.s32 	%r96, %r96, 4;
	setp.lt.s32 	%p74, %r96, %r8;
	@%p74 bra 	$L__BB0_17;
$L__BB0_38:
	atom.shared.add.f64 	%fd142, [_ZZ9trap_appxiidPdE10shared_sum], %fd162;
	bar.sync 	0;
	setp.ne.s32 	%p75, %r1, 0;
	@%p75 bra 	$L__BB0_40;
	ld.shared.f64 	%fd143, [_ZZ9trap_appxiidPdE10shared_sum];
	cvta.to.global.u64 	%rd3, %rd1;
	atom.global.add.f64 	%fd144, [%rd3], %fd143;
$L__BB0_40:
	bar.sync 	0;
	ret;

}
.func  (.param .b64 func_retval0) __internal_accurate_pow(
	.param .b64 __internal_accurate_pow_param_0
)
{
	.reg .pred 	%p<8>;
	.reg .b32 	%r<49>;
	.reg .b32 	%f<3>;
	.reg .b64 	%fd<109>;

	ld.param.f64 	%fd10, [__internal_accurate_pow_param_0];
	{
	.reg .b32 %temp; 
	mov.b64 	{%temp, %r46}, %fd10;
	}
	{
	.reg .b32 %temp; 
	mov.b64 	{%r45, %temp}, %fd10;
	}
	shr.u32 	%r47, %r46, 20;
	setp.gt.u32 	%p1, %r46, 1048575;
	@%p1 bra 	$L__BB1_2;
	mul.f64 	%fd11, %fd10, 0d4350000000000000;
	{
	.reg .b32 %temp; 
	mov.b64 	{%temp, %r46}, %fd11;
	}
	{
	.reg .b32 %temp; 
	mov.b64 	{%r45, %temp}, %fd11;
	}
	shr.u32 	%r16, %r46, 20;
	add.s32 	%r47, %r16, -54;
$L__BB1_2:
	add.s32 	%r48, %r47, -1023;
	and.b32  	%r17, %r46, -2146435073;
	or.b32  	%r18, %r17, 1072693248;
	mov.b64 	%fd107, {%r45, %r18};
	setp.lt.u32 	%p2, %r18, 1073127583;
	@%p2 bra 	$L__BB1_4;
	{
	.reg .b32 %temp; 
	mov.b64 	{%r19, %temp}, %fd107;
	}
	{
	.reg .b32 %temp; 
	mov.b64 	{%temp, %r20}, %fd107;
	}
	add.s32 	%r21, %r20, -1048576;
	mov.b64 	%fd107, {%r19, %r21};
	add.s32 	%r48, %r47, -1022;
$L__BB1_4:
	add.f64 	%fd12, %fd107, 0dBFF0000000000000;
	add.f64 	%fd13, %fd107, 0d3FF0000000000000;
	rcp.approx.ftz.f64 	%fd14, %fd13;
	neg.f64 	%fd15, %fd13;
	fma.rn.f64 	%fd16, %fd15, %fd14, 0d3FF0000000000000;
	fma.rn.f64 	%fd17, %fd16, %fd16, %fd16;
	fma.rn.f64 	%fd18, %fd17, %fd14, %fd14;
	mul.f64 	%fd19, %fd12, %fd18;
	fma.rn.f64 	%fd20, %fd12, %fd18, %fd19;
	mul.f64 	%fd21, %fd20, %fd20;
	fma.rn.f64 	%fd22, %fd21, 0d3EB0F5FF7D2CAFE2, 0d3ED0F5D241AD3B5A;
	fma.rn.f64 	%fd23, %fd22, %fd21, 0d3EF3B20A75488A3F;
	fma.rn.f64 	%fd24, %fd23, %fd21, 0d3F1745CDE4FAECD5;
	fma.rn.f64 	%fd25, %fd24, %fd21, 0d3F3C71C7258A578B;
	fma.rn.f64 	%fd26, %fd25, %fd21, 0d3F6249249242B910;
	fma.rn.f64 	%fd27, %fd26, %fd21, 0d3F89999999999DFB;
	sub.f64 	%fd28, %fd12, %fd20;
	add.f64 	%fd29, %fd28, %fd28;
	neg.f64 	%fd30, %fd20;
	fma.rn.f64 	%fd31, %fd30, %fd12, %fd29;
	mul.f64 	%fd32, %fd18, %fd31;
	fma.rn.f64 	%fd33, %fd21, %fd27, 0d3FB5555555555555;
	mov.f64 	%fd34, 0d3FB5555555555555;
	sub.f64 	%fd35, %fd34, %fd33;
	fma.rn.f64 	%fd36, %fd21, %fd27, %fd35;
	add.f64 	%fd37, %fd36, 0dBC46A4CB00B9E7B0;
	add.f64 	%fd38, %fd33, %fd37;
	sub.f64 	%fd39, %fd33, %fd38;
	add.f64 	%fd40, %fd37, %fd39;
	mul.rn.f64 	%fd41, %fd20, %fd20;
	neg.f64 	%fd42, %fd41;
	fma.rn.f64 	%fd43, %fd20, %fd20, %fd42;
	{
	.reg .b32 %temp; 
	mov.b64 	{%r22, %temp}, %fd32;
	}
	{
	.reg .b32 %temp; 
	mov.b64 	{%temp, %r23}, %fd32;
	}
	add.s32 	%r24, %r23, 1048576;
	mov.b64 	%fd44, {%r22, %r24};
	fma.rn.f64 	%fd45, %fd20, %fd44, %fd43;
	mul.rn.f64 	%fd46, %fd41, %fd20;
	neg.f64 	%fd47, %fd46;
	fma.rn.f64 	%fd48, %fd41, %fd20, %fd47;
	fma.rn.f64 	%fd49, %fd41, %fd32, %fd48;
	fma.rn.f64 	%fd50, %fd45, %fd20, %fd49;
	mul.rn.f64 	%fd51, %fd38, %fd46;
	neg.f64 	%fd52, %fd51;
	fma.rn.f64 	%fd53, %fd38, %fd46, %fd52;
	fma.rn.f64 	%fd54, %fd38, %fd50, %fd53;
	fma.rn.f64 	%fd55, %fd40, %fd46, %fd54;
	add.f64 	%fd56, %fd51, %fd55;
	sub.f64 	%fd57, %fd51, %fd56;
	add.f64 	%fd58, %fd55, %fd57;
	add.f64 	%fd59, %fd20, %fd56;
	sub.f64 	%fd60, %fd20, %fd59;
	add.f64 	%fd61, %fd56, %fd60;
	add.f64 	%fd62, %fd58, %fd61;
	add.f64 	%fd63, %fd32, %fd62;
	add.f64 	%fd64, %fd59, %fd63;
	sub.f64 	%fd65, %fd59, %fd64;
	add.f64 	%fd66, %fd63, %fd65;
	xor.b32  	%r25, %r48, -2147483648;
	mov.b32 	%r26, 1127219200;
	mov.b64 	%fd67, {%r25, %r26};
	mov.b32 	%r27, -2147483648;
	mov.b64 	%fd68, {%r27, %r26};
	sub.f64 	%fd69, %fd67, %fd68;
	fma.rn.f64 	%fd70, %fd69, 0d3FE62E42FEFA39EF, %fd64;
	fma.rn.f64 	%fd71, %fd69, 0dBFE62E42FEFA39EF, %fd70;
	sub.f64 	%fd72, %fd71, %fd64;
	sub.f64 	%fd73, %fd66, %fd72;
	fma.rn.f64 	%fd74, %fd69, 0d3C7ABC9E3B39803F, %fd73;
	add.f64 	%fd75, %fd70, %fd74;
	sub.f64 	%fd76, %fd70, %fd75;
	add.f64 	%fd77, %fd74, %fd76;
	mov.f64 	%fd78, 0d4000000000000000;
	{
	.reg .b32 %temp; 
	mov.b64 	{%temp, %r28}, %fd78;
	}
	{
	.reg .b32 %temp; 
	mov.b64 	{%r29, %temp}, %fd78;
	}
	shl.b32 	%r30, %r28, 1;
	setp.gt.u32 	%p3, %r30, -33554433;
	and.b32  	%r31, %r28, -15728641;
	selp.b32 	%r32, %r31, %r28, %p3;
	mov.b64 	%fd79, {%r29, %r32};
	mul.rn.f64 	%fd80, %fd75, %fd79;
	neg.f64 	%fd81, %fd80;
	fma.rn.f64 	%fd82, %fd75, %fd79, %fd81;
	fma.rn.f64 	%fd83, %fd77, %fd79, %fd82;
	add.f64 	%fd4, %fd80, %fd83;
	sub.f64 	%fd84, %fd80, %fd4;
	add.f64 	%fd5, %fd83, %fd84;
	fma.rn.f64 	%fd85, %fd4, 0d3FF71547652B82FE, 0d4338000000000000;
	{
	.reg .b32 %temp; 
	mov.b64 	{%r13, %temp}, %fd85;
	}
	mov.f64 	%fd86, 0dC338000000000000;
	add.rn.f64 	%fd87, %fd85, %fd86;
	fma.rn.f64 	%fd88, %fd87, 0dBFE62E42FEFA39EF, %fd4;
	fma.rn.f64 	%fd89, %fd87, 0dBC7ABC9E3B39803F, %fd88;
	fma.rn.f64 	%fd90, %fd89, 0d3E5ADE1569CE2BDF, 0d3E928AF3FCA213EA;
	fma.rn.f64 	%fd91, %fd90, %fd89, 0d3EC71DEE62401315;
	fma.rn.f64 	%fd92, %fd91, %fd89, 0d3EFA01997C89EB71;
	fma.rn.f64 	%fd93, %fd92, %fd89, 0d3F2A01A014761F65;
	fma.rn.f64 	%fd94, %fd93, %fd89, 0d3F56C16C1852B7AF;
	fma.rn.f64 	%fd95, %fd94, %fd89, 0d3F81111111122322;
	fma.rn.f64 	%fd96, %fd95, %fd89, 0d3FA55555555502A1;
	fma.rn.f64 	%fd97, %fd96, %fd89, 0d3FC5555555555511;
	fma.rn.f64 	%fd98, %fd97, %fd89, 0d3FE000000000000B;
	fma.rn.f64 	%fd99, %fd98, %fd89, 0d3FF0000000000000;
	fma.rn.f64 	%fd100, %fd99, %fd89, 0d3FF0000000000000;
	{
	.reg .b32 %temp; 
	mov.b64 	{%r14, %temp}, %fd100;
	}
	{
	.reg .b32 %temp; 
	mov.b64 	{%temp, %r15}, %fd100;
	}
	shl.b32 	%r33, %r13, 20;
	add.s32 	%r34, %r33, %r15;
	mov.b64 	%fd108, {%r14, %r34};
	{
	.reg .b32 %temp; 
	mov.b64 	{%temp, %r35}, %fd4;
	}
	mov.b32 	%f2, %r35;
	abs.f32 	%f1, %f2;
	setp.lt.f32 	%p4, %f1, 0f4086232B;
	@%p4 bra 	$L__BB1_7;
	setp.lt.f64 	%p5, %fd4, 0d0000000000000000;
	add.f64 	%fd101, %fd4, 0d7FF0000000000000;
	selp.f64 	%fd108, 0d0000000000000000, %fd101, %p5;
	setp.geu.f32 	%p6, %f1, 0f40874800;
	@%p6 bra 	$L__BB1_7;
	shr.u32 	%r36, %r13, 31;
	add.s32 	%r37, %r13, %r36;
	shr.s32 	%r38, %r37, 1;
	shl.b32 	%r39, %r38, 20;
	add.s32 	%r40, %r15, %r39;
	mov.b64 	%fd102, {%r14, %r40};
	sub.s32 	%r41, %r13, %r38;
	shl.b32 	%r42, %r41, 20;
	add.s32 	%r43, %r42, 1072693248;
	mov.b32 	%r44, 0;
	mov.b64 	%fd103, {%r44, %r43};
	mul.f64 	%fd108, %fd103, %fd102;
$L__BB1_7:
	abs.f64 	%fd104, %fd108;
	setp.eq.f64 	%p7, %fd104, 0d7FF0000000000000;
	fma.rn.f64 	%fd105, %fd108, %fd5, %fd108;
	selp.f64 	%fd106, %fd108, %fd105, %p7;
	st.param.f64 	[func_retval0], %fd106;
	ret;

}


// ===== COMPILED SASS (sm_100) =====

	.target	sm_100

	.elftype	@"ET_EXEC"


//--------------------- .note.nv.tkinfo           --------------------------
	.section	.note.nv.tkinfo,"",@"SHT_NOTE"
	.sectionflags	@"SHF_NOTE_NV_TKINFO"
	.tkinfo
        /*0018*/ 	.word	0x00000002
        /*0030*/ 	.string	""
        /*0030*/ 	.string	"ptxas"
        /*0030*/ 	.string	"Cuda compilation tools, release 13.0, V13.0.88"
        /*0030*/ 	.string	"Build cuda_13.0.r13.0/compiler.36424714_0"
        /*0030*/ 	.string	"-arch sm_100 -m 64 "



//--------------------- .note.nv.cuinfo           --------------------------
	.section	.note.nv.cuinfo,"",@"SHT_NOTE"
	.sectionflags	@"SHF_NOTE_NV_CUINFO"
        /*0018*/ 	.short	0x0002
        /*001a*/ 	.short	0x0064
        /*001c*/ 	.short	0x0082
	.zero		2


//--------------------- .nv.info                  --------------------------
	.section	.nv.info,"",@"SHT_CUDA_INFO"
	.align	4


	//----- nvinfo : EIATTR_REGCOUNT
	.align		4
        /*0000*/ 	.byte	0x04, 0x2f
        /*0002*/ 	.short	(.L_1 - .L_0)
	.align		4
.L_0:
        /*0004*/ 	.word	index@(_Z9trap_appxiidPd)
        /*0008*/ 	.word	0x00000024


	//----- nvinfo : EIATTR_FRAME_SIZE
	.align		4
.L_1:
        /*000c*/ 	.byte	0x04, 0x11
        /*000e*/ 	.short	(.L_3 - .L_2)
	.align		4
.L_2:
        /*0010*/ 	.word	index@($_Z9trap_appxiidPd$__internal_accurate_pow)
        /*0014*/ 	.word	0x00000000


	//----- nvinfo : EIATTR_FRAME_SIZE
	.align		4
.L_3:
        /*0018*/ 	.byte	0x04, 0x11
        /*001a*/ 	.short	(.L_5 - .L_4)
	.align		4
.L_4:
        /*001c*/ 	.word	index@($__internal_0_$__cuda_sm20_div_rn_f64_full)
        /*0020*/ 	.word	0x00000000


	//----- nvinfo : EIATTR_FRAME_SIZE
	.align		4
.L_5:
        /*0024*/ 	.byte	0x04, 0x11
        /*0026*/ 	.short	(.L_7 - .L_6)
	.align		4
.L_6:
        /*0028*/ 	.word	index@(_Z9trap_appxiidPd)
        /*002c*/ 	.word	0x00000000


	//----- nvinfo : EIATTR_MIN_STACK_SIZE
	.align		4
.L_7:
        /*0030*/ 	.byte	0x04, 0x12
        /*0032*/ 	.short	(.L_9 - .L_8)
	.align		4
.L_8:
        /*0034*/ 	.word	index@(_Z9trap_appxiidPd)
        /*0038*/ 	.word	0x00000000
.L_9:


//--------------------- .nv.compat                --------------------------
	.section	.nv.compat,"",@"SHT_CUDA_COMPAT_INFO"
	.align	4
        /*0000*/ 	.byte	0x02, 0x09, 0x00, 0x00, 0x02, 0x02, 0x01, 0x00, 0x02, 0x05, 0x05, 0x00, 0x03, 0x07, 0x01, 0x01
        /*0010*/ 	.byte	0x02, 0x03, 0x00, 0x00, 0x02, 0x06, 0x01, 0x00, 0x04, 0x0b, 0x08, 0x00, 0x01, 0x00, 0x00, 0x00
        /*0020*/ 	.byte	0x00, 0x00, 0x00, 0x00


//--------------------- .nv.info._Z9trap_appxiidPd --------------------------
	.section	.nv.info._Z9trap_appxiidPd,"",@"SHT_CUDA_INFO"
	.sectionflags	@""
	.align	4


	//----- nvinfo : EIATTR_CUDA_API_VERSION
	.align		4
        /*0000*/ 	.byte	0x04, 0x37
        /*0002*/ 	.short	(.L_11 - .L_10)
.L_10:
        /*0004*/ 	.word	0x00000082


	//----- nvinfo : EIATTR_KPARAM_INFO
	.align		4
.L_11:
        /*0008*/ 	.byte	0x04, 0x17
        /*000a*/ 	.short	(.L_13 - .L_12)
.L_12:
        /*000c*/ 	.word	0x00000000
        /*0010*/ 	.short	0x0003
        /*0012*/ 	.short	0x0010
        /*0014*/ 	.byte	0x00, 0xf5, 0x21, 0x00


	//----- nvinfo : EIATTR_KPARAM_INFO
	.align		4
.L_13:
        /*0018*/ 	.byte	0x04, 0x17
        /*001a*/ 	.short	(.L_15 - .L_14)
.L_14:
        /*001c*/ 	.word	0x00000000
        /*0020*/ 	.short	0x0002
        /*0022*/ 	.short	0x0008
        /*0024*/ 	.byte	0x00, 0xf0, 0x21, 0x00


	//----- nvinfo : EIATTR_KPARAM_INFO
	.align		4
.L_15:
        /*0028*/ 	.byte	0x04, 0x17
        /*002a*/ 	.short	(.L_17 - .L_16)
.L_16:
        /*002c*/ 	.word	0x00000000
        /*0030*/ 	.short	0x0001
        /*0032*/ 	.short	0x0004
        /*0034*/ 	.byte	0x00, 0xf0, 0x11, 0x00


	//----- nvinfo : EIATTR_KPARAM_INFO
	.align		4
.L_17:
        /*0038*/ 	.byte	0x04, 0x17
        /*003a*/ 	.short	(.L_19 - .L_18)
.L_18:
        /*003c*/ 	.word	0x00000000
        /*0040*/ 	.short	0x0000
        /*0042*/ 	.short	0x0000
        /*0044*/ 	.byte	0x00, 0xf0, 0x11, 0x00


	//----- nvinfo : EIATTR_SPARSE_MMA_MASK
	.align		4
.L_19:
        /*0048*/ 	.byte	0x03, 0x50
        /*004a*/ 	.short	0x0000


	//----- nvinfo : EIATTR_MAXREG_COUNT
	.align		4
        /*004c*/ 	.byte	0x03, 0x1b
        /*004e*/ 	.short	0x00ff


	//----- nvinfo : EIATTR_NUM_BARRIERS
	.align		4
        /*0050*/ 	.byte	0x02, 0x4c
        /*0052*/ 	.byte	0x01
	.zero		1


	//----- nvinfo : EIATTR_MERCURY_ISA_VERSION
	.align		4
        /*0054*/ 	.byte	0x03, 0x5f
        /*0056*/ 	.short	0x0101


	//----- nvinfo : EIATTR_VRC_CTA_INIT_COUNT
	.align		4
        /*0058*/ 	.byte	0x02, 0x4a
	.zero		1
	.zero		1


	//----- nvinfo : EIATTR_EXIT_INSTR_OFFSETS
	.align		4
        /*005c*/ 	.byte	0x04, 0x1c
        /*005e*/ 	.short	(.L_21 - .L_20)


	//   ....[0]....
.L_20:
        /*0060*/ 	.word	0x00001690


	//----- nvinfo : EIATTR_CRS_STACK_SIZE
	.align		4
.L_21:
        /*0064*/ 	.byte	0x04, 0x1e
        /*0066*/ 	.short	(.L_23 - .L_22)
.L_22:
        /*0068*/ 	.word	0x00000000


	//----- nvinfo : EIATTR_CBANK_PARAM_SIZE
	.align		4
.L_23:
        /*006c*/ 	.byte	0x03, 0x19
        /*006e*/ 	.short	0x0018


	//----- nvinfo : EIATTR_PARAM_CBANK
	.align		4
        /*0070*/ 	.byte	0x04, 0x0a
        /*0072*/ 	.short	(.L_25 - .L_24)
	.align		4
.L_24:
        /*0074*/ 	.word	index@(.nv.constant0._Z9trap_appxiidPd)
        /*0078*/ 	.short	0x0380
        /*007a*/ 	.short	0x0018


	//----- nvinfo : EIATTR_SW_WAR
	.align		4
.L_25:
        /*007c*/ 	.byte	0x04, 0x36
        /*007e*/ 	.short	(.L_27 - .L_26)
.L_26:
        /*0080*/ 	.word	0x00000008
.L_27:


//--------------------- .nv.callgraph             --------------------------
	.section	.nv.callgraph,"",@"SHT_CUDA_CALLGRAPH"
	.align	4
	.sectionentsize	8
	.align		4
        /*0000*/ 	.word	0x00000000
	.align		4
        /*0004*/ 	.word	0xffffffff
	.align		4
        /*0008*/ 	.word	0x00000000
	.align		4
        /*000c*/ 	.word	0xfffffffe
	.align		4
        /*0010*/ 	.word	0x00000000
	.align		4
        /*0014*/ 	.word	0xfffffffd
	.align		4
        /*0018*/ 	.word	0x00000000
	.align		4
        /*001c*/ 	.word	0xfffffffc


//--------------------- .text._Z9trap_appxiidPd   --------------------------
	.section	.text._Z9trap_appxiidPd,"ax",@progbits
	.align	128
        .global         _Z9trap_appxiidPd
        .type           _Z9trap_appxiidPd,@function
        .size           _Z9trap_appxiidPd,(.L_x_53 - _Z9trap_appxiidPd)
        .other          _Z9trap_appxiidPd,@"STO_CUDA_ENTRY STV_DEFAULT"
_Z9trap_appxiidPd:
.text._Z9trap_appxiidPd:
[----:B------:R-:W-:Y:S01]  /*0000*/  LDC R1, c[0x0][0x37c] ;  /* 0x0000df00ff017b82 */ /* 0x000fe20000000800 */
[----:B------:R-:W0:Y:S07]  /*0010*/  S2R R2, SR_TID.X ;  /* 0x0000000000027919 */ /* 0x000e2e0000002100 */
[----:B------:R-:W0:Y:S01]  /*0020*/  S2UR UR4, SR_CTAID.X ;  /* 0x00000000000479c3 */ /* 0x000e220000002500 */
[----:B------:R-:W1:Y:S01]  /*0030*/  LDCU UR6, c[0x0][0x380] ;  /* 0x00007000ff0677ac */ /* 0x000e620008000800 */
[----:B------:R-:W-:Y:S01]  /*0040*/  BSSY.RECONVERGENT B0, `(.L_x_0) ;  /* 0x000000f000007945 */ /* 0x000fe20003800200 */
[----:B------:R-:W-:-:S05]  /*0050*/  MOV R0, 0x130 ;  /* 0x0000013000007802 */ /* 0x000fca0000000f00 */
[----:B------:R-:W0:Y:S08]  /*0060*/  LDC R3, c[0x0][0x360] ;  /* 0x0000d800ff037b82 */ /* 0x000e300000000800 */
[----:B------:R-:W2:Y:S01]  /*0070*/  S2UR UR5, SR_CgaCtaId ;  /* 0x00000000000579c3 */ /* 0x000ea20000008800 */
[----:B0-----:R-:W-:Y:S01]  /*0080*/  IMAD R24, R3, UR4, R2 ;  /* 0x0000000403187c24 */ /* 0x001fe2000f8e0202 */
[----:B------:R-:W-:-:S03]  /*0090*/  UMOV UR4, 0x400 ;  /* 0x0000040000047882 */ /* 0x000fc60000000000 */
[----:B-1----:R-:W-:Y:S01]  /*00a0*/  IMAD R24, R24, UR6, RZ ;  /* 0x0000000618187c24 */ /* 0x002fe2000f8e02ff */
[----:B------:R-:W0:Y:S03]  /*00b0*/  LDCU.64 UR6, c[0x0][0x388] ;  /* 0x00007100ff0677ac */ /* 0x000e260008000a00 */
[----:B------:R-:W0:Y:S01]  /*00c0*/  I2F.F64 R26, R24 ;  /* 0x00000018001a7312 */ /* 0x000e220000201c00 */
[----:B--2---:R-:W-:-:S09]  /*00d0*/  ULEA UR4, UR5, UR4, 0x18 ;  /* 0x0000000405047291 */ /* 0x004fd2000f8ec0ff */
[----:B------:R-:W-:Y:S01]  /*00e0*/  STS.64 [UR4], RZ ;  /* 0x000000ffff007988 */ /* 0x000fe20008000a04 */
[----:B0-----:R-:W-:-:S08]  /*00f0*/  DMUL R26, R26, UR6 ;  /* 0x000000061a1a7c28 */ /* 0x001fd00008000000 */
[----:B------:R-:W-:-:S10]  /*0100*/  DADD R4, -RZ, |R26| ;  /* 0x00000000ff047229 */ /* 0x000fd4000000051a */
[----:B------:R-:W-:-:S07]  /*0110*/  IMAD.MOV.U32 R6, RZ, RZ, R4 ;  /* 0x000000ffff067224 */ /* 0x000fce00078e0004 */
[----:B------:R-:W-:Y:S05]  /*0120*/  CALL.REL.NOINC `($_Z9trap_appxiidPd$__internal_accurate_pow) ;  /* 0x0000001800d47944 */ /* 0x000fea0003c00000 */
[----:B------:R-:W-:Y:S05]  /*0130*/  BSYNC.RECONVERGENT B0 ;  /* 0x0000000000007941 */ /* 0x000fea0003800200 */
.L_x_0:
[C---:B------:R-:W-:Y:S01]  /*0140*/  DADD R4, R26.reuse, 2 ;  /* 0x400000001a047429 */ /* 0x040fe20000000000 */
[----:B------:R-:W-:Y:S01]  /*0150*/  BSSY.RECONVERGENT B0, `(.L_x_1) ;  /* 0x000000c000007945 */ /* 0x000fe20003800200 */
[----:B------:R-:W-:-:S08]  /*0160*/  DSETP.NEU.AND P0, PT, R26, RZ, PT ;  /* 0x000000ff1a00722a */ /* 0x000fd00003f0d000 */
[----:B------:R-:W-:-:S04]  /*0170*/  LOP3.LUT R4, R5, 0x7ff00000, RZ, 0xc0, !PT ;  /* 0x7ff0000005047812 */ /* 0x000fc800078ec0ff */
[----:B------:R-:W-:Y:S02]  /*0180*/  ISETP.NE.AND P1, PT, R4, 0x7ff00000, PT ;  /* 0x7ff000000400780c */ /* 0x000fe40003f25270 */
[----:B------:R-:W-:-:S11]  /*0190*/  @!P0 CS2R R6, SRZ ;  /* 0x0000000000068805 */ /* 0x000fd6000001ff00 */
[----:B------:R-:W-:Y:S05]  /*01a0*/  @P1 BRA `(.L_x_2) ;  /* 0x0000000000181947 */ /* 0x000fea0003800000 */
[----:B------:R-:W-:-:S14]  /*01b0*/  DSETP.NAN.AND P0, PT, R26, R26, PT ;  /* 0x0000001a1a00722a */ /* 0x000fdc0003f08000 */
[----:B------:R-:W-:Y:S01]  /*01c0*/  @P0 DADD R6, R26, 2 ;  /* 0x400000001a060429 */ /* 0x000fe20000000000 */
[----:B------:R-:W-:Y:S10]  /*01d0*/  @P0 BRA `(.L_x_2) ;  /* 0x00000000000c0947 */ /* 0x000ff40003800000 */
[----:B------:R-:W-:-:S14]  /*01e0*/  DSETP.NEU.AND P0, PT, |R26|, +INF , PT ;  /* 0x7ff000001a00742a */ /* 0x000fdc0003f0d200 */
[----:B------:R-:W-:Y:S02]  /*01f0*/  @!P0 IMAD.MOV.U32 R6, RZ, RZ, 0x0 ;  /* 0x00000000ff068424 */ /* 0x000fe400078e00ff */
[----:B------:R-:W-:-:S07]  /*0200*/  @!P0 IMAD.MOV.U32 R7, RZ, RZ, 0x7ff00000 ;  /* 0x7ff00000ff078424 */ /* 0x000fce00078e00ff */
.L_x_2:
[----:B------:R-:W-:Y:S05]  /*0210*/  BSYNC.RECONVERGENT B0 ;  /* 0x0000000000007941 */ /* 0x000fea0003800200 */
.L_x_1:
[----:B------:R-:W-:Y:S01]  /*0220*/  DADD R16, R6, 1 ;  /* 0x3ff0000006107429 */ /* 0x000fe20000000000 */
[----:B------:R-:W-:Y:S01]  /*0230*/  IMAD.MOV.U32 R4, RZ, RZ, 0x1 ;  /* 0x00000001ff047424 */ /* 0x000fe200078e00ff */
[----:B------:R-:W-:Y:S01]  /*0240*/  UMOV UR5, 0x40100000 ;  /* 0x4010000000057882 */ /* 0x000fe20000000000 */
[----:B------:R-:W-:Y:S01]  /*0250*/  UMOV UR4, URZ ;  /* 0x000000ff00047c82 */ /* 0x000fe20008000000 */
[----:B------:R-:W-:Y:S01]  /*0260*/  BSSY.RECONVERGENT B0, `(.L_x_3) ;  /* 0x0000012000007945 */ /* 0x000fe20003800200 */
[----:B------:R-:W-:Y:S01]  /*0270*/  DSETP.NEU.AND P1, PT, R26, 1, PT ;  /* 0x3ff000001a00742a */ /* 0x000fe20003f2d000 */
[----:B------:R-:W0:Y:S02]  /*0280*/  MUFU.RCP64H R5, R17 ;  /* 0x0000001100057308 */ /* 0x000e240000001800 */
[----:B0-----:R-:W-:-:S08]  /*0290*/  DFMA R6, -R16, R4, 1 ;  /* 0x3ff000001006742b */ /* 0x001fd00000000104 */
[----:B------:R-:W-:-:S08]  /*02a0*/  DFMA R6, R6, R6, R6 ;  /* 0x000000060606722b */ /* 0x000fd00000000006 */
[----:B------:R-:W-:-:S08]  /*02b0*/  DFMA R6, R4, R6, R4 ;  /* 0x000000060406722b */ /* 0x000fd00000000004 */
[----:B------:R-:W-:-:S08]  /*02c0*/  DFMA R4, -R16, R6, 1 ;  /* 0x3ff000001004742b */ /* 0x000fd00000000106 */
[----:B------:R-:W-:-:S08]  /*02d0*/  DFMA R4, R6, R4, R6 ;  /* 0x000000040604722b */ /* 0x000fd00000000006 */
[----:B------:R-:W-:-:S08]  /*02e0*/  DMUL R6, R4, 4 ;  /* 0x4010000004067828 */ /* 0x000fd00000000000 */
[----:B------:R-:W-:-:S08]  /*02f0*/  DFMA R8, -R16, R6, 4 ;  /* 0x401000001008742b */ /* 0x000fd00000000106 */
[----:B------:R-:W-:-:S10]  /*0300*/  DFMA R4, R4, R8, R6 ;  /* 0x000000080404722b */ /* 0x000fd40000000006 */
[----:B------:R-:W-:-:S05]  /*0310*/  FFMA R0, RZ, R17, R5 ;  /* 0x00000011ff007223 */ /* 0x000fca0000000005 */
[----:B------:R-:W-:-:S13]  /*0320*/  FSETP.GT.AND P0, PT, |R0|, 1.469367938527859385e-39, PT ;  /* 0x001000000000780b */ /* 0x000fda0003f04200 */
[----:B------:R-:W-:Y:S05]  /*0330*/  @P0 BRA `(.L_x_4) ;  /* 0x0000000000100947 */ /* 0x000fea0003800000 */
[----:B------:R-:W-:-:S07]  /*0340*/  MOV R0, 0x360 ;  /* 0x0000036000007802 */ /* 0x000fce0000000f00 */
[----:B------:R-:W-:Y:S05]  /*0350*/  CALL.REL.NOINC `($__internal_0_$__cuda_sm20_div_rn_f64_full) ;  /* 0x0000001000d07944 */ /* 0x000fea0003c00000 */
[----:B------:R-:W-:Y:S02]  /*0360*/  IMAD.MOV.U32 R4, RZ, RZ, R30 ;  /* 0x000000ffff047224 */ /* 0x000fe400078e001e */
[----:B------:R-:W-:-:S07]  /*0370*/  IMAD.MOV.U32 R5, RZ, RZ, R31 ;  /* 0x000000ffff057224 */ /* 0x000fce00078e001f */
.L_x_4:
[----:B------:R-:W-:Y:S05]  /*0380*/  BSYNC.RECONVERGENT B0 ;  /* 0x0000000000007941 */ /* 0x000fea0003800200 */
.L_x_3:
[----:B------:R-:W0:Y:S01]  /*0390*/  LDC.64 R6, c[0x0][0x380] ;  /* 0x0000e000ff067b82 */ /* 0x000e220000000a00 */
[----:B------:R-:W1:Y:S01]  /*03a0*/  LDCU.64 UR12, c[0x0][0x388] ;  /* 0x00007100ff0c77ac */ /* 0x000e620008000a00 */
[----:B------:R-:W-:Y:S01]  /*03b0*/  BSSY.RECONVERGENT B0, `(.L_x_5) ;  /* 0x0000119000007945 */ /* 0x000fe20003800200 */
[----:B------:R-:W-:Y:S02]  /*03c0*/  FSEL R12, R4, RZ, P1 ;  /* 0x000000ff040c7208 */ /* 0x000fe40000800000 */
[----:B------:R-:W-:Y:S01]  /*03d0*/  CS2R R10, SRZ ;  /* 0x00000000000a7805 */ /* 0x000fe2000001ff00 */
[----:B------:R-:W2:Y:S01]  /*03e0*/  LDCU.64 UR10, c[0x0][0x388] ;  /* 0x00007100ff0a77ac */ /* 0x000ea20008000a00 */
[----:B------:R-:W-:Y:S01]  /*03f0*/  FSEL R13, R5, 2, P1 ;  /* 0x40000000050d7808 */ /* 0x000fe20000800000 */
[----:B------:R-:W-:Y:S01]  /*0400*/  BAR.SYNC.DEFER_BLOCKING 0x0 ;  /* 0x0000000000007b1d */ /* 0x000fe20000010000 */
[----:B0-----:R-:W-:-:S04]  /*0410*/  ISETP.GE.AND P0, PT, R24, R7, PT ;  /* 0x000000071800720c */ /* 0x001fc80003f06270 */
[----:B------:R-:W-:-:S13]  /*0420*/  ISETP.LT.OR P0, PT, R6, 0x1, P0 ;  /* 0x000000010600780c */ /* 0x000fda0000701670 */
[----:B-12---:R-:W-:Y:S05]  /*0430*/  @P0 BRA `(.L_x_6) ;  /* 0x0000001000400947 */ /* 0x006fea0003800000 */
[C---:B------:R-:W-:Y:S01]  /*0440*/  VIADDMNMX R3, R24.reuse, R6, R7, PT ;  /* 0x0000000618037246 */ /* 0x040fe20003800107 */
[----:B------:R-:W-:Y:S01]  /*0450*/  BSSY.RECONVERGENT B1, `(.L_x_7) ;  /* 0x0000042000017945 */ /* 0x000fe20003800200 */
[----:B------:R-:W-:Y:S01]  /*0460*/  IMAD.MOV.U32 R4, RZ, RZ, R24 ;  /* 0x000000ffff047224 */ /* 0x000fe200078e0018 */
[----:B------:R-:W-:Y:S02]  /*0470*/  CS2R R10, SRZ ;  /* 0x00000000000a7805 */ /* 0x000fe4000001ff00 */
[----:B------:R-:W-:-:S05]  /*0480*/  VIADDMNMX R25, R24, 0x1, R3, !PT ;  /* 0x0000000118197846 */ /* 0x000fca0007800103 */
[----:B------:R-:W-:-:S05]  /*0490*/  IMAD.IADD R0, R25, 0x1, -R24 ;  /* 0x0000000119007824 */ /* 0x000fca00078e0a18 */
[----:B------:R-:W-:-:S13]  /*04a0*/  LOP3.LUT P0, R0, R0, 0x3, RZ, 0xc0, !PT ;  /* 0x0000000300007812 */ /* 0x000fda000780c0ff */
[----:B------:R-:W-:Y:S05]  /*04b0*/  @!P0 BRA `(.L_x_8) ;  /* 0x0000000000ec8947 */ /* 0x000fea0003800000 */
[----:B------:R-:W-:Y:S01]  /*04c0*/  IMAD.MOV R29, RZ, RZ, -R0 ;  /* 0x000000ffff1d7224 */ /* 0x000fe200078e0a00 */
[----:B------:R-:W-:Y:S01]  /*04d0*/  CS2R R10, SRZ ;  /* 0x00000000000a7805 */ /* 0x000fe2000001ff00 */
[----:B------:R-:W-:-:S07]  /*04e0*/  IMAD.MOV.U32 R4, RZ, RZ, R24 ;  /* 0x000000ffff047224 */ /* 0x000fce00078e0018 */
.L_x_15:
[----:B------:R-:W-:Y:S01]  /*04f0*/  DADD R26, R26, UR10 ;  /* 0x0000000a1a1a7e29 */ /* 0x000fe20008000000 */
[----:B------:R-:W-:Y:S01]  /*0500*/  BSSY.RECONVERGENT B2, `(.L_x_9) ;  /* 0x0000005000027945 */ /* 0x000fe20003800200 */
[----:B------:R-:W-:-:S06]  /*0510*/  MOV R0, 0x550 ;  /* 0x0000055000007802 */ /* 0x000fcc0000000f00 */
[----:B------:R-:W-:-:S10]  /*0520*/  DADD R6, -RZ, |R26| ;  /* 0x00000000ff067229 */ /* 0x000fd4000000051a */
[----:B------:R-:W-:-:S07]  /*0530*/  IMAD.MOV.U32 R5, RZ, RZ, R7 ;  /* 0x000000ffff057224 */ /* 0x000fce00078e0007 */
[----:B------:R-:W-:Y:S05]  /*0540*/  CALL.REL.NOINC `($_Z9trap_appxiidPd$__internal_accurate_pow) ;  /* 0x0000001400cc7944 */ /* 0x000fea0003c00000 */
[----:B------:R-:W-:Y:S05]  /*0550*/  BSYNC.RECONVERGENT B2 ;  /* 0x0000000000027941 */ /* 0x000fea0003800200 */
.L_x_9:
[C---:B------:R-:W-:Y:S01]  /*0560*/  DADD R8, R26.reuse, 2 ;  /* 0x400000001a087429 */ /* 0x040fe20000000000 */
[----:B------:R-:W-:Y:S01]  /*0570*/  BSSY.RECONVERGENT B2, `(.L_x_10) ;  /* 0x000000f000027945 */ /* 0x000fe20003800200 */
[----:B------:R-:W-:-:S06]  /*0580*/  DSETP.NEU.AND P0, PT, R26, RZ, PT ;  /* 0x000000ff1a00722a */ /* 0x000fcc0003f0d000 */
[----:B------:R-:W-:Y:S02]  /*0590*/  FSEL R16, R6, RZ, P0 ;  /* 0x000000ff06107208 */ /* 0x000fe40000000000 */
[----:B------:R-:W-:Y:S02]  /*05a0*/  LOP3.LUT R8, R9, 0x7ff00000, RZ, 0xc0, !PT ;  /* 0x7ff0000009087812 */ /* 0x000fe400078ec0ff */
[----:B------:R-:W-:Y:S02]  /*05b0*/  FSEL R17, R7, RZ, P0 ;  /* 0x000000ff07117208 */ /* 0x000fe40000000000 */
[----:B------:R-:W-:-:S13]  /*05c0*/  ISETP.NE.AND P1, PT, R8, 0x7ff00000, PT ;  /* 0x7ff000000800780c */ /* 0x000fda0003f25270 */
[----:B------:R-:W-:Y:S05]  /*05d0*/  @P1 BRA `(.L_x_11) ;  /* 0x0000000000201947 */ /* 0x000fea0003800000 */
[----:B------:R-:W-:-:S14]  /*05e0*/  DSETP.NAN.AND P0, PT, R26, R26, PT ;  /* 0x0000001a1a00722a */ /* 0x000fdc0003f08000 */
[----:B------:R-:W-:Y:S05]  /*05f0*/  @P0 BRA `(.L_x_12) ;  /* 0x0000000000140947 */ /* 0x000fea0003800000 */
[----:B------:R-:W-:-:S14]  /*0600*/  DSETP.NEU.AND P0, PT, |R26|, +INF , PT ;  /* 0x7ff000001a00742a */ /* 0x000fdc0003f0d200 */
[----:B------:R-:W-:Y:S05]  /*0610*/  @P0 BRA `(.L_x_11) ;  /* 0x0000000000100947 */ /* 0x000fea0003800000 */
[----:B------:R-:W-:Y:S02]  /*0620*/  IMAD.MOV.U32 R16, RZ, RZ, 0x0 ;  /* 0x00000000ff107424 */ /* 0x000fe400078e00ff */
[----:B------:R-:W-:Y:S01]  /*0630*/  IMAD.MOV.U32 R17, RZ, RZ, 0x7ff00000 ;  /* 0x7ff00000ff117424 */ /* 0x000fe200078e00ff */
[----:B------:R-:W-:Y:S06]  /*0640*/  BRA `(.L_x_11) ;  /* 0x0000000000047947 */ /* 0x000fec0003800000 */
.L_x_12:
[----:B------:R-:W-:-:S11]  /*0650*/  DADD R16, R26, 2 ;  /* 0x400000001a107429 */ /* 0x000fd60000000000 */
.L_x_11:
[----:B------:R-:W-:Y:S05]  /*0660*/  BSYNC.RECONVERGENT B2 ;  /* 0x0000000000027941 */ /* 0x000fea0003800200 */
.L_x_10:
[----:B------:R-:W-:Y:S01]  /*0670*/  DADD R16, R16, 1 ;  /* 0x3ff0000010107429 */ /* 0x000fe20000000000 */
[----:B------:R-:W-:Y:S01]  /*0680*/  IMAD.MOV.U32 R6, RZ, RZ, 0x1 ;  /* 0x00000001ff067424 */ /* 0x000fe200078e00ff */
[----:B------:R-:W-:Y:S01]  /*0690*/  BSSY.RECONVERGENT B2, `(.L_x_13) ;  /* 0x0000012000027945 */ /* 0x000fe20003800200 */
[----:B------:R-:W-:-:S03]  /*06a0*/  DSETP.NEU.AND P1, PT, R26, 1, PT ;  /* 0x3ff000001a00742a */ /* 0x000fc60003f2d000 */
        /* <DEDUP_REMOVED lines=16> */
.L_x_14:
[----:B------:R-:W-:Y:S05]  /*07b0*/  BSYNC.RECONVERGENT B2 ;  /* 0x0000000000027941 */ /* 0x000fea0003800200 */
.L_x_13:
[----:B------:R-:W-:Y:S01]  /*07c0*/  FSEL R6, R6, RZ, P1 ;  /* 0x000000ff06067208 */ /* 0x000fe20000800000 */
[----:B------:R-:W-:Y:S01]  /*07d0*/  VIADD R29, R29, 0x1 ;  /* 0x000000011d1d7836 */ /* 0x000fe20000000000 */
[----:B------:R-:W-:Y:S01]  /*07e0*/  FSEL R7, R7, 2, P1 ;  /* 0x4000000007077808 */ /* 0x000fe20000800000 */
[----:B------:R-:W-:-:S03]  /*07f0*/  VIADD R4, R4, 0x1 ;  /* 0x0000000104047836 */ /* 0x000fc60000000000 */
[----:B------:R-:W-:Y:S02]  /*0800*/  ISETP.NE.AND P0, PT, R29, RZ, PT ;  /* 0x000000ff1d00720c */ /* 0x000fe40003f05270 */
[----:B------:R-:W-:Y:S01]  /*0810*/  DADD R8, R6, R12 ;  /* 0x0000000006087229 */ /* 0x000fe2000000000c */
[----:B------:R-:W-:Y:S02]  /*0820*/  IMAD.MOV.U32 R12, RZ, RZ, R6 ;  /* 0x000000ffff0c7224 */ /* 0x000fe400078e0006 */
[----:B------:R-:W-:-:S05]  /*0830*/  IMAD.MOV.U32 R13, RZ, RZ, R7 ;  /* 0x000000ffff0d7224 */ /* 0x000fca00078e0007 */
[----:B------:R-:W-:-:S08]  /*0840*/  DMUL R8, R8, 0.5 ;  /* 0x3fe0000008087828 */ /* 0x000fd00000000000 */
[----:B------:R-:W-:Y:S01]  /*0850*/  DFMA R10, R8, UR10, R10 ;  /* 0x0000000a080a7c2b */ /* 0x000fe2000800000a */
[----:B------:R-:W-:Y:S10]  /*0860*/  @P0 BRA `(.L_x_15) ;  /* 0xfffffffc00200947 */ /* 0x000ff4000383ffff */
.L_x_8:
[----:B------:R-:W-:Y:S05]  /*0870*/  BSYNC.RECONVERGENT B1 ;  /* 0x0000000000017941 */ /* 0x000fea0003800200 */
.L_x_7:
[----:B------:R-:W-:-:S05]  /*0880*/  IMAD.IADD R25, R24, 0x1, -R25 ;  /* 0x0000000118197824 */ /* 0x000fca00078e0a19 */
[----:B------:R-:W-:-:S13]  /*0890*/  ISETP.GT.U32.AND P0, PT, R25, -0x4, PT ;  /* 0xfffffffc1900780c */ /* 0x000fda0003f04070 */
[----:B------:R-:W-:Y:S05]  /*08a0*/  @P0 BRA `(.L_x_6) ;  /* 0x0000000c00240947 */ /* 0x000fea0003800000 */
.L_x_39:
[----:B------:R-:W-:Y:S01]  /*08b0*/  DADD R26, R26, UR12 ;  /* 0x0000000c1a1a7e29 */ /* 0x000fe20008000000 */
[----:B------:R-:W-:Y:S01]  /*08c0*/  VIADD R4, R4, 0x4 ;  /* 0x0000000404047836 */ /* 0x000fe20000000000 */
[----:B------:R-:W-:Y:S01]  /*08d0*/  BSSY.RECONVERGENT B1, `(.L_x_16) ;  /* 0x0000006000017945 */ /* 0x000fe20003800200 */
[----:B------:R-:W-:-:S03]  /*08e0*/  MOV R0, 0x930 ;  /* 0x0000093000007802 */ /* 0x000fc60000000f00 */
[----:B------:R-:W-:Y:S02]  /*08f0*/  ISETP.GE.AND P1, PT, R4, R3, PT ;  /* 0x000000030400720c */ /* 0x000fe40003f26270 */
[----:B------:R-:W-:-:S10]  /*0900*/  DADD R6, -RZ, |R26| ;  /* 0x00000000ff067229 */ /* 0x000fd4000000051a */
[----:B------:R-:W-:-:S07]  /*0910*/  IMAD.MOV.U32 R5, RZ, RZ, R7 ;  /* 0x000000ffff057224 */ /* 0x000fce00078e0007 */
[----:B------:R-:W-:Y:S05]  /*0920*/  CALL.REL.NOINC `($_Z9trap_appxiidPd$__internal_accurate_pow) ;  /* 0x0000001000d47944 */ /* 0x000fea0003c00000 */
[----:B------:R-:W-:Y:S05]  /*0930*/  BSYNC.RECONVERGENT B1 ;  /* 0x0000000000017941 */ /* 0x000fea0003800200 */
.L_x_16:
        /* <DEDUP_REMOVED lines=9> */
[----:B------:R-:W-:Y:S01]  /*09d0*/  @P0 DADD R6, R26, 2 ;  /* 0x400000001a060429 */ /* 0x000fe20000000000 */
[----:B------:R-:W-:Y:S10]  /*09e0*/  @P0 BRA `(.L_x_18) ;  /* 0x00000000000c0947 */ /* 0x000ff40003800000 */
[----:B------:R-:W-:-:S14]  /*09f0*/  DSETP.NEU.AND P0, PT, |R26|, +INF , PT ;  /* 0x7ff000001a00742a */ /* 0x000fdc0003f0d200 */
[----:B------:R-:W-:Y:S02]  /*0a00*/  @!P0 IMAD.MOV.U32 R6, RZ, RZ, 0x0 ;  /* 0x00000000ff068424 */ /* 0x000fe400078e00ff */
[----:B------:R-:W-:-:S07]  /*0a10*/  @!P0 IMAD.MOV.U32 R7, RZ, RZ, 0x7ff00000 ;  /* 0x7ff00000ff078424 */ /* 0x000fce00078e00ff */
.L_x_18:
[----:B------:R-:W-:Y:S05]  /*0a20*/  BSYNC.RECONVERGENT B1 ;  /* 0x0000000000017941 */ /* 0x000fea0003800200 */
.L_x_17:
[----:B------:R-:W-:Y:S01]  /*0a30*/  DADD R16, R6, 1 ;  /* 0x3ff0000006107429 */ /* 0x000fe20000000000 */
[----:B------:R-:W-:Y:S01]  /*0a40*/  BSSY.RECONVERGENT B1, `(.L_x_19) ;  /* 0x0000013000017945 */ /* 0x000fe20003800200 */
[----:B------:R-:W-:Y:S01]  /*0a50*/  IMAD.MOV.U32 R6, RZ, RZ, 0x1 ;  /* 0x00000001ff067424 */ /* 0x000fe200078e00ff */
        /* <DEDUP_REMOVED lines=17> */
.L_x_20:
[----:B------:R-:W-:Y:S05]  /*0b70*/  BSYNC.RECONVERGENT B1 ;  /* 0x0000000000017941 */ /* 0x000fea0003800200 */
.L_x_19:
[----:B------:R-:W-:Y:S01]  /*0b80*/  FSEL R24, R6, RZ, P2 ;  /* 0x000000ff06187208 */ /* 0x000fe20001000000 */
[----:B------:R-:W-:Y:S01]  /*0b90*/  DADD R26, R26, UR12 ;  /* 0x0000000c1a1a7e29 */ /* 0x000fe20008000000 */
[----:B------:R-:W-:Y:S01]  /*0ba0*/  FSEL R25, R7, 2, P2 ;  /* 0x4000000007197808 */ /* 0x000fe20001000000 */
[----:B------:R-:W-:Y:S01]  /*0bb0*/  BSSY.RECONVERGENT B1, `(.L_x_21) ;  /* 0x0000008000017945 */ /* 0x000fe20003800200 */
[----:B------:R-:W-:-:S04]  /*0bc0*/  MOV R0, 0xc30 ;  /* 0x00000c3000007802 */ /* 0x000fc80000000f00 */
[----:B------:R-:W-:Y:S02]  /*0bd0*/  DADD R12, R24, R12 ;  /* 0x00000000180c7229 */ /* 0x000fe4000000000c */
[----:B------:R-:W-:-:S06]  /*0be0*/  DADD R6, -RZ, |R26| ;  /* 0x00000000ff067229 */ /* 0x000fcc000000051a */
[----:B------:R-:W-:-:S04]  /*0bf0*/  DMUL R12, R12, 0.5 ;  /* 0x3fe000000c0c7828 */ /* 0x000fc80000000000 */
[----:B------:R-:W-:-:S04]  /*0c00*/  IMAD.MOV.U32 R5, RZ, RZ, R7 ;  /* 0x000000ffff057224 */ /* 0x000fc800078e0007 */
[----:B------:R-:W-:-:S11]  /*0c10*/  DFMA R10, R12, UR12, R10 ;  /* 0x0000000c0c0a7c2b */ /* 0x000fd6000800000a */
[----:B------:R-:W-:Y:S05]  /*0c20*/  CALL.REL.NOINC `($_Z9trap_appxiidPd$__internal_accurate_pow) ;  /* 0x0000001000147944 */ /* 0x000fea0003c00000 */
[----:B------:R-:W-:Y:S05]  /*0c30*/  BSYNC.RECONVERGENT B1 ;  /* 0x0000000000017941 */ /* 0x000fea0003800200 */
.L_x_21:
        /* <DEDUP_REMOVED lines=15> */
.L_x_24:
[----:B------:R-:W-:-:S11]  /*0d30*/  DADD R6, R26, 2 ;  /* 0x400000001a067429 */ /* 0x000fd60000000000 */
.L_x_23:
[----:B------:R-:W-:Y:S05]  /*0d40*/  BSYNC.RECONVERGENT B1 ;  /* 0x0000000000017941 */ /* 0x000fea0003800200 */
.L_x_22:
        /* <DEDUP_REMOVED lines=20> */
.L_x_26:
[----:B------:R-:W-:Y:S05]  /*0e90*/  BSYNC.RECONVERGENT B1 ;  /* 0x0000000000017941 */ /* 0x000fea0003800200 */
.L_x_25:
        /* <DEDUP_REMOVED lines=12> */
.L_x_27:
        /* <DEDUP_REMOVED lines=15> */
.L_x_30:
[----:B------:R-:W-:-:S11]  /*1050*/  DADD R6, R26, 2 ;  /* 0x400000001a067429 */ /* 0x000fd60000000000 */
.L_x_29:
[----:B------:R-:W-:Y:S05]  /*1060*/  BSYNC.RECONVERGENT B1 ;  /* 0x0000000000017941 */ /* 0x000fea0003800200 */
.L_x_28:
        /* <DEDUP_REMOVED lines=20> */
.L_x_32:
[----:B------:R-:W-:Y:S05]  /*11b0*/  BSYNC.RECONVERGENT B1 ;  /* 0x0000000000017941 */ /* 0x000fea0003800200 */
.L_x_31:
        /* <DEDUP_REMOVED lines=12> */
.L_x_33:
        /* <DEDUP_REMOVED lines=15> */
.L_x_36:
[----:B------:R-:W-:-:S11]  /*1370*/  DADD R6, R26, 2 ;  /* 0x400000001a067429 */ /* 0x000fd60000000000 */
.L_x_35:
[----:B------:R-:W-:Y:S05]  /*1380*/  BSYNC.RECONVERGENT B1 ;  /* 0x0000000000017941 */ /* 0x000fea0003800200 */
.L_x_34:
        /* <DEDUP_REMOVED lines=20> */
.L_x_38:
[----:B------:R-:W-:Y:S05]  /*14d0*/  BSYNC.RECONVERGENT B1 ;  /* 0x0000000000017941 */ /* 0x000fea0003800200 */
.L_x_37:
[----:B------:R-:W-:Y:S02]  /*14e0*/  FSEL R12, R6, RZ, P2 ;  /* 0x000000ff060c7208 */ /* 0x000fe40001000000 */
[----:B------:R-:W-:-:S06]  /*14f0*/  FSEL R13, R7, 2, P2 ;  /* 0x40000000070d7808 */ /* 0x000fcc0001000000 */
[----:B------:R-:W-:-:S08]  /*1500*/  DADD R10, R10, R12 ;  /* 0x000000000a0a7229 */ /* 0x000fd0000000000c */
[----:B------:R-:W-:-:S08]  /*1510*/  DMUL R10, R10, 0.5 ;  /* 0x3fe000000a0a7828 */ /* 0x000fd00000000000 */
[----:B------:R-:W-:Y:S01]  /*1520*/  DFMA R10, R10, UR12, R24 ;  /* 0x0000000c0a0a7c2b */ /* 0x000fe20008000018 */
[----:B------:R-:W-:Y:S10]  /*1530*/  @!P1 BRA `(.L_x_39) ;  /* 0xfffffff000dc9947 */ /* 0x000ff4000383ffff */
.L_x_6:
[----:B------:R-:W-:Y:S05]  /*1540*/  BSYNC.RECONVERGENT B0 ;  /* 0x0000000000007941 */ /* 0x000fea0003800200 */
.L_x_5:
[----:B------:R-:W0:Y:S01]  /*1550*/  S2UR UR5, SR_CgaCtaId ;  /* 0x00000000000579c3 */ /* 0x000e220000008800 */
[----:B------:R-:W-:Y:S01]  /*1560*/  BSSY.RECONVERGENT B0, `(.L_x_40) ;  /* 0x0000008000007945 */ /* 0x000fe20003800200 */
[----:B------:R-:W-:Y:S02]  /*1570*/  UMOV UR4, 0x400 ;  /* 0x0000040000047882 */ /* 0x000fe40000000000 */
[----:B0-----:R-:W-:-:S12]  /*1580*/  ULEA UR4, UR5, UR4, 0x18 ;  /* 0x0000000405047291 */ /* 0x001fd8000f8ec0ff */
.L_x_41:
[----:B------:R-:W0:Y:S01]  /*1590*/  LDS.64 R4, [UR4] ;  /* 0x00000004ff047984 */ /* 0x000e220008000a00 */
[----:B------:R-:W-:Y:S01]  /*15a0*/  IMAD.U32 R3, RZ, RZ, UR4 ;  /* 0x00000004ff037e24 */ /* 0x000fe2000f8e00ff */
[----:B0-----:R-:W-:-:S07]  /*15b0*/  DADD R6, R10, R4 ;  /* 0x000000000a067229 */ /* 0x001fce0000000004 */
[----:B------:R-:W0:Y:S02]  /*15c0*/  ATOMS.CAST.SPIN.64 P0, [R3], R4, R6 ;  /* 0x000000040300758d */ /* 0x000e240001800406 */
[----:B0-----:R-:W-:Y:S05]  /*15d0*/  @!P0 BRA `(.L_x_41) ;  /* 0xfffffffc00ec8947 */ /* 0x001fea000383ffff */
[----:B------:R-:W-:Y:S05]  /*15e0*/  BSYNC.RECONVERGENT B0 ;  /* 0x0000000000007941 */ /* 0x000fea0003800200 */
.L_x_40:
[----:B------:R-:W-:Y:S01]  /*15f0*/  BAR.SYNC.DEFER_BLOCKING 0x0 ;  /* 0x0000000000007b1d */ /* 0x000fe20000010000 */
[----:B------:R-:W-:-:S05]  /*1600*/  ISETP.NE.AND P0, PT, R2, RZ, PT ;  /* 0x000000ff0200720c */ /* 0x000fca0003f05270 */
[----:B------:R-:W-:Y:S08]  /*1610*/  BSSY.RECONVERGENT B0, `(.L_x_42) ;  /* 0x0000006000007945 */ /* 0x000ff00003800200 */
[----:B------:R-:W-:Y:S05]  /*1620*/  @P0 BRA `(.L_x_43) ;  /* 0x0000000000100947 */ /* 0x000fea0003800000 */
[----:B------:R-:W0:Y:S01]  /*1630*/  LDS.64 R2, [UR4] ;  /* 0x00000004ff027984 */ /* 0x000e220008000a00 */
[----:B------:R-:W0:Y:S01]  /*1640*/  LDC.64 R4, c[0x0][0x390] ;  /* 0x0000e400ff047b82 */ /* 0x000e220000000a00 */
[----:B------:R-:W0:Y:S02]  /*1650*/  LDCU.64 UR6, c[0x0][0x358] ;  /* 0x00006b00ff0677ac */ /* 0x000e240008000a00 */
[----:B0-----:R0:W-:Y:S02]  /*1660*/  REDG.E.ADD.F64.RN.STRONG.GPU desc[UR6][R4.64], R2 ;  /* 0x00000002040079a6 */ /* 0x0011e4000c12ff06 */
.L_x_43:
[----:B------:R-:W-:Y:S05]  /*1670*/  BSYNC.RECONVERGENT B0 ;  /* 0x0000000000007941 */ /* 0x000fea0003800200 */
.L_x_42:
[----:B------:R-:W-:Y:S06]  /*1680*/  BAR.SYNC.DEFER_BLOCKING 0x0 ;  /* 0x0000000000007b1d */ /* 0x000fec0000010000 */
[----:B------:R-:W-:Y:S05]  /*1690*/  EXIT ;  /* 0x000000000000794d */ /* 0x000fea0003800000 */
        .weak           $__internal_0_$__cuda_sm20_div_rn_f64_full
        .type           $__internal_0_$__cuda_sm20_div_rn_f64_full,@function
        .size           $__internal_0_$__cuda_sm20_div_rn_f64_full,($_Z9trap_appxiidPd$__internal_accurate_pow - $__internal_0_$__cuda_sm20_div_rn_f64_full)
$__internal_0_$__cuda_sm20_div_rn_f64_full:
[C---:B------:R-:W-:Y:S01]  /*16a0*/  FSETP.GEU.AND P0, PT, |R17|.reuse, 1.469367938527859385e-39, PT ;  /* 0x001000001100780b */ /* 0x040fe20003f0e200 */
[----:B------:R-:W-:Y:S01]  /*16b0*/  IMAD.MOV.U32 R6, RZ, RZ, 0x1 ;  /* 0x00000001ff067424 */ /* 0x000fe200078e00ff */
[C---:B------:R-:W-:Y:S01]  /*16c0*/  LOP3.LUT R14, R17.reuse, 0x800fffff, RZ, 0xc0, !PT ;  /* 0x800fffff110e7812 */ /* 0x040fe200078ec0ff */
[----:B------:R-:W-:Y:S01]  /*16d0*/  IMAD.U32 R19, RZ, RZ, UR5 ;  /* 0x00000005ff137e24 */ /* 0x000fe2000f8e00ff */
[----:B------:R-:W-:Y:S01]  /*16e0*/  LOP3.LUT R8, R17, 0x7ff00000, RZ, 0xc0, !PT ;  /* 0x7ff0000011087812 */ /* 0x000fe200078ec0ff */
[----:B------:R-:W-:Y:S01]  /*16f0*/  IMAD.U32 R18, RZ, RZ, UR4 ;  /* 0x00000004ff127e24 */ /* 0x000fe2000f8e00ff */
[----:B------:R-:W-:Y:S01]  /*1700*/  LOP3.LUT R15, R14, 0x3ff00000, RZ, 0xfc, !PT ;  /* 0x3ff000000e0f7812 */ /* 0x000fe200078efcff */
[----:B------:R-:W-:Y:S01]  /*1710*/  IMAD.MOV.U32 R14, RZ, RZ, R16 ;  /* 0x000000ffff0e7224 */ /* 0x000fe200078e0010 */
[----:B------:R-:W-:Y:S01]  /*1720*/  LOP3.LUT R5, R19, 0x7ff00000, RZ, 0xc0, !PT ;  /* 0x7ff0000013057812 */ /* 0x000fe200078ec0ff */
[----:B------:R-:W-:-:S03]  /*1730*/  IMAD.MOV.U32 R20, RZ, RZ, R18 ;  /* 0x000000ffff147224 */ /* 0x000fc600078e0012 */
[----:B------:R-:W-:Y:S01]  /*1740*/  ISETP.GE.U32.AND P3, PT, R5, R8, PT ;  /* 0x000000080500720c */ /* 0x000fe20003f66070 */
[----:B------:R-:W-:-:S06]  /*1750*/  @!P0 DMUL R14, R16, 8.98846567431157953865e+307 ;  /* 0x7fe00000100e8828 */ /* 0x000fcc0000000000 */
[----:B------:R-:W0:Y:S02]  /*1760*/  MUFU.RCP64H R7, R15 ;  /* 0x0000000f00077308 */ /* 0x000e240000001800 */
[----:B0-----:R-:W-:-:S08]  /*1770*/  DFMA R22, R6, -R14, 1 ;  /* 0x3ff000000616742b */ /* 0x001fd0000000080e */
[----:B------:R-:W-:-:S08]  /*1780*/  DFMA R22, R22, R22, R22 ;  /* 0x000000161616722b */ /* 0x000fd00000000016 */
[----:B------:R-:W-:Y:S01]  /*1790*/  DFMA R22, R6, R22, R6 ;  /* 0x000000160616722b */ /* 0x000fe20000000006 */
[----:B------:R-:W-:Y:S02]  /*17a0*/  IMAD.MOV.U32 R6, RZ, RZ, 0x1ca00000 ;  /* 0x1ca00000ff067424 */ /* 0x000fe400078e00ff */
[----:B------:R-:W-:-:S03]  /*17b0*/  IMAD.MOV.U32 R7, RZ, RZ, R5 ;  /* 0x000000ffff077224 */ /* 0x000fc600078e0005 */
[----:B------:R-:W-:Y:S02]  /*17c0*/  SEL R21, R6, 0x63400000, !P3 ;  /* 0x6340000006157807 */ /* 0x000fe40005800000 */
[----:B------:R-:W-:Y:S01]  /*17d0*/  DFMA R30, R22, -R14, 1 ;  /* 0x3ff00000161e742b */ /* 0x000fe2000000080e */
[----:B------:R-:W-:Y:S02]  /*17e0*/  FSETP.GEU.AND P3, PT, |R19|, 1.469367938527859385e-39, PT ;  /* 0x001000001300780b */ /* 0x000fe40003f6e200 */
[----:B------:R-:W-:-:S05]  /*17f0*/  LOP3.LUT R21, R21, 0x800fffff, R19, 0xf8, !PT ;  /* 0x800fffff15157812 */ /* 0x000fca00078ef813 */
[----:B------:R-:W-:-:S06]  /*1800*/  DFMA R22, R22, R30, R22 ;  /* 0x0000001e1616722b */ /* 0x000fcc0000000016 */
[----:B------:R-:W-:Y:S05]  /*1810*/  @P3 BRA `(.L_x_44) ;  /* 0x0000000000203947 */ /* 0x000fea0003800000 */
[----:B------:R-:W-:Y:S01]  /*1820*/  LOP3.LUT R28, R17, 0x7ff00000, RZ, 0xc0, !PT ;  /* 0x7ff00000111c7812 */ /* 0x000fe200078ec0ff */
[----:B------:R-:W-:-:S03]  /*1830*/  IMAD.MOV.U32 R30, RZ, RZ, RZ ;  /* 0x000000ffff1e7224 */ /* 0x000fc600078e00ff */
[----:B------:R-:W-:-:S04]  /*1840*/  ISETP.GE.U32.AND P3, PT, R5, R28, PT ;  /* 0x0000001c0500720c */ /* 0x000fc80003f66070 */
[----:B------:R-:W-:-:S04]  /*1850*/  SEL R7, R6, 0x63400000, !P3 ;  /* 0x6340000006077807 */ /* 0x000fc80005800000 */
[----:B------:R-:W-:-:S04]  /*1860*/  LOP3.LUT R7, R7, 0x80000000, R19, 0xf8, !PT ;  /* 0x8000000007077812 */ /* 0x000fc800078ef813 */
[----:B------:R-:W-:-:S06]  /*1870*/  LOP3.LUT R31, R7, 0x100000, RZ, 0xfc, !PT ;  /* 0x00100000071f7812 */ /* 0x000fcc00078efcff */
[----:B------:R-:W-:-:S10]  /*1880*/  DFMA R20, R20, 2, -R30 ;  /* 0x400000001414782b */ /* 0x000fd4000000081e */
[----:B------:R-:W-:-:S07]  /*1890*/  LOP3.LUT R7, R21, 0x7ff00000, RZ, 0xc0, !PT ;  /* 0x7ff0000015077812 */ /* 0x000fce00078ec0ff */
.L_x_44:
[----:B------:R-:W-:Y:S01]  /*18a0*/  VIADD R9, R7, 0xffffffff ;  /* 0xffffffff07097836 */ /* 0x000fe20000000000 */
[----:B------:R-:W-:Y:S01]  /*18b0*/  @!P0 LOP3.LUT R8, R15, 0x7ff00000, RZ, 0xc0, !PT ;  /* 0x7ff000000f088812 */ /* 0x000fe200078ec0ff */
[----:B------:R-:W-:Y:S01]  /*18c0*/  DMUL R30, R22, R20 ;  /* 0x00000014161e7228 */ /* 0x000fe20000000000 */
[----:B------:R-:W-:Y:S02]  /*18d0*/  BSSY.RECONVERGENT B3, `(.L_x_45) ;  /* 0x0000037000037945 */ /* 0x000fe40003800200 */
[----:B------:R-:W-:Y:S01]  /*18e0*/  ISETP.GT.U32.AND P0, PT, R9, 0x7feffffe, PT ;  /* 0x7feffffe0900780c */ /* 0x000fe20003f04070 */
[----:B------:R-:W-:-:S04]  /*18f0*/  VIADD R9, R8, 0xffffffff ;  /* 0xffffffff08097836 */ /* 0x000fc80000000000 */
[----:B------:R-:W-:Y:S01]  /*1900*/  DFMA R32, R30, -R14, R20 ;  /* 0x8000000e1e20722b */ /* 0x000fe20000000014 */
[----:B------:R-:W-:-:S07]  /*1910*/  ISETP.GT.U32.OR P0, PT, R9, 0x7feffffe, P0 ;  /* 0x7feffffe0900780c */ /* 0x000fce0000704470 */
[----:B------:R-:W-:-:S06]  /*1920*/  DFMA R22, R22, R32, R30 ;  /* 0x000000201616722b */ /* 0x000fcc000000001e */
[----:B------:R-:W-:Y:S05]  /*1930*/  @P0 BRA `(.L_x_46) ;  /* 0x00000000006c0947 */ /* 0x000fea0003800000 */
[----:B------:R-:W-:-:S04]  /*1940*/  LOP3.LUT R8, R17, 0x7ff00000, RZ, 0xc0, !PT ;  /* 0x7ff0000011087812 */ /* 0x000fc800078ec0ff */
[CC--:B------:R-:W-:Y:S02]  /*1950*/  VIADDMNMX R7, R5.reuse, -R8.reuse, 0xb9600000, !PT ;  /* 0xb960000005077446 */ /* 0x0c0fe40007800908 */
[----:B------:R-:W-:Y:S01]  /*1960*/  ISETP.GE.U32.AND P0, PT, R5, R8, PT ;  /* 0x000000080500720c */ /* 0x000fe20003f06070 */
[----:B------:R-:W-:Y:S01]  /*1970*/  IMAD.MOV.U32 R8, RZ, RZ, RZ ;  /* 0x000000ffff087224 */ /* 0x000fe200078e00ff */
[----:B------:R-:W-:Y:S02]  /*1980*/  VIMNMX R7, PT, PT, R7, 0x46a00000, PT ;  /* 0x46a0000007077848 */ /* 0x000fe40003fe0100 */
[----:B------:R-:W-:-:S05]  /*1990*/  SEL R6, R6, 0x63400000, !P0 ;  /* 0x6340000006067807 */ /* 0x000fca0004000000 */
[----:B------:R-:W-:-:S04]  /*19a0*/  IMAD.IADD R6, R7, 0x1, -R6 ;  /* 0x0000000107067824 */ /* 0x000fc800078e0a06 */
[----:B------:R-:W-:-:S06]  /*19b0*/  VIADD R9, R6, 0x7fe00000 ;  /* 0x7fe0000006097836 */ /* 0x000fcc0000000000 */
[----:B------:R-:W-:-:S10]  /*19c0*/  DMUL R30, R22, R8 ;  /* 0x00000008161e7228 */ /* 0x000fd40000000000 */
[----:B------:R-:W-:-:S13]  /*19d0*/  FSETP.GTU.AND P0, PT, |R31|, 1.469367938527859385e-39, PT ;  /* 0x001000001f00780b */ /* 0x000fda0003f0c200 */
[----:B------:R-:W-:Y:S05]  /*19e0*/  @P0 BRA `(.L_x_47) ;  /* 0x0000000000940947 */ /* 0x000fea0003800000 */
[----:B------:R-:W-:-:S06]  /*19f0*/  DFMA R14, R22, -R14, R20 ;  /* 0x8000000e160e722b */ /* 0x000fcc0000000014 */
[----:B------:R-:W-:-:S04]  /*1a00*/  IMAD.MOV.U32 R14, RZ, RZ, RZ ;  /* 0x000000ffff0e7224 */ /* 0x000fc800078e00ff */
[C---:B------:R-:W-:Y:S02]  /*1a10*/  FSETP.NEU.AND P0, PT, R15.reuse, RZ, PT ;  /* 0x000000ff0f00720b */ /* 0x040fe40003f0d000 */
[----:B------:R-:W-:-:S04]  /*1a20*/  LOP3.LUT R16, R15, 0x80000000, R17, 0x48, !PT ;  /* 0x800000000f107812 */ /* 0x000fc800078e4811 */
[----:B------:R-:W-:-:S07]  /*1a30*/  LOP3.LUT R15, R16, R9, RZ, 0xfc, !PT ;  /* 0x00000009100f7212 */ /* 0x000fce00078efcff */
[----:B------:R-:W-:Y:S05]  /*1a40*/  @!P0 BRA `(.L_x_47) ;  /* 0x00000000007c8947 */ /* 0x000fea0003800000 */
[----:B------:R-:W-:Y:S01]  /*1a50*/  IMAD.MOV R9, RZ, RZ, -R6 ;  /* 0x000000ffff097224 */ /* 0x000fe200078e0a06 */
[----:B------:R-:W-:Y:S01]  /*1a60*/  IADD3 R5, PT, PT, -R6, -0x43300000, RZ ;  /* 0xbcd0000006057810 */ /* 0x000fe20007ffe1ff */
[----:B------:R-:W-:-:S06]  /*1a70*/  IMAD.MOV.U32 R8, RZ, RZ, RZ ;  /* 0x000000ffff087224 */ /* 0x000fcc00078e00ff */
[----:B------:R-:W-:Y:S02]  /*1a80*/  DFMA R8, R30, -R8, R22 ;  /* 0x800000081e08722b */ /* 0x000fe40000000016 */
[----:B------:R-:W-:-:S08]  /*1a90*/  DMUL.RP R22, R22, R14 ;  /* 0x0000000e16167228 */ /* 0x000fd00000008000 */
[----:B------:R-:W-:Y:S02]  /*1aa0*/  FSETP.NEU.AND P0, PT, |R9|, R5, PT ;  /* 0x000000050900720b */ /* 0x000fe40003f0d200 */
[----:B------:R-:W-:Y:S02]  /*1ab0*/  LOP3.LUT R5, R23, R16, RZ, 0x3c, !PT ;  /* 0x0000001017057212 */ /* 0x000fe400078e3cff */
[----:B------:R-:W-:Y:S02]  /*1ac0*/  FSEL R30, R22, R30, !P0 ;  /* 0x0000001e161e7208 */ /* 0x000fe40004000000 */
[----:B------:R-:W-:Y:S01]  /*1ad0*/  FSEL R31, R5, R31, !P0 ;  /* 0x0000001f051f7208 */ /* 0x000fe20004000000 */
[----:B------:R-:W-:Y:S06]  /*1ae0*/  BRA `(.L_x_47) ;  /* 0x0000000000547947 */ /* 0x000fec0003800000 */
.L_x_46:
[----:B------:R-:W-:-:S14]  /*1af0*/  DSETP.NAN.AND P0, PT, R18, R18, PT ;  /* 0x000000121200722a */ /* 0x000fdc0003f08000 */
[----:B------:R-:W-:Y:S05]  /*1b00*/  @P0 BRA `(.L_x_48) ;  /* 0x0000000000440947 */ /* 0x000fea0003800000 */
[----:B------:R-:W-:-:S14]  /*1b10*/  DSETP.NAN.AND P0, PT, R16, R16, PT ;  /* 0x000000101000722a */ /* 0x000fdc0003f08000 */
[----:B------:R-:W-:Y:S05]  /*1b20*/  @P0 BRA `(.L_x_49) ;  /* 0x0000000000300947 */ /* 0x000fea0003800000 */
[----:B------:R-:W-:Y:S01]  /*1b30*/  ISETP.NE.AND P0, PT, R7, R8, PT ;  /* 0x000000080700720c */ /* 0x000fe20003f05270 */
[----:B------:R-:W-:Y:S02]  /*1b40*/  IMAD.MOV.U32 R30, RZ, RZ, 0x0 ;  /* 0x00000000ff1e7424 */ /* 0x000fe400078e00ff */
[----:B------:R-:W-:-:S10]  /*1b50*/  IMAD.MOV.U32 R31, RZ, RZ, -0x80000 ;  /* 0xfff80000ff1f7424 */ /* 0x000fd400078e00ff */
[----:B------:R-:W-:Y:S05]  /*1b60*/  @!P0 BRA `(.L_x_47) ;  /* 0x0000000000348947 */ /* 0x000fea0003800000 */
[----:B------:R-:W-:Y:S02]  /*1b70*/  ISETP.NE.AND P0, PT, R7, 0x7ff00000, PT ;  /* 0x7ff000000700780c */ /* 0x000fe40003f05270 */
[----:B------:R-:W-:Y:S02]  /*1b80*/  LOP3.LUT R31, R19, 0x80000000, R17, 0x48, !PT ;  /* 0x80000000131f7812 */ /* 0x000fe400078e4811 */
[----:B------:R-:W-:-:S13]  /*1b90*/  ISETP.EQ.OR P0, PT, R8, RZ, !P0 ;  /* 0x000000ff0800720c */ /* 0x000fda0004702670 */
[----:B------:R-:W-:Y:S01]  /*1ba0*/  @P0 LOP3.LUT R5, R31, 0x7ff00000, RZ, 0xfc, !PT ;  /* 0x7ff000001f050812 */ /* 0x000fe200078efcff */
[----:B------:R-:W-:Y:S02]  /*1bb0*/  @!P0 IMAD.MOV.U32 R30, RZ, RZ, RZ ;  /* 0x000000ffff1e8224 */ /* 0x000fe400078e00ff */
[----:B------:R-:W-:Y:S02]  /*1bc0*/  @P0 IMAD.MOV.U32 R30, RZ, RZ, RZ ;  /* 0x000000ffff1e0224 */ /* 0x000fe400078e00ff */
[----:B------:R-:W-:Y:S01]  /*1bd0*/  @P0 IMAD.MOV.U32 R31, RZ, RZ, R5 ;  /* 0x000000ffff1f0224 */ /* 0x000fe200078e0005 */
[----:B------:R-:W-:Y:S06]  /*1be0*/  BRA `(.L_x_47) ;  /* 0x0000000000147947 */ /* 0x000fec0003800000 */
.L_x_49:
[----:B------:R-:W-:Y:S01]  /*1bf0*/  LOP3.LUT R31, R17, 0x80000, RZ, 0xfc, !PT ;  /* 0x00080000111f7812 */ /* 0x000fe200078efcff */
[----:B------:R-:W-:Y:S01]  /*1c00*/  IMAD.MOV.U32 R30, RZ, RZ, R16 ;  /* 0x000000ffff1e7224 */ /* 0x000fe200078e0010 */
[----:B------:R-:W-:Y:S06]  /*1c10*/  BRA `(.L_x_47) ;  /* 0x0000000000087947 */ /* 0x000fec0003800000 */
.L_x_48:
[----:B------:R-:W-:Y:S01]  /*1c20*/  LOP3.LUT R31, R19, 0x80000, RZ, 0xfc, !PT ;  /* 0x00080000131f7812 */ /* 0x000fe200078efcff */
[----:B------:R-:W-:-:S07]  /*1c30*/  IMAD.MOV.U32 R30, RZ, RZ, R18 ;  /* 0x000000ffff1e7224 */ /* 0x000fce00078e0012 */
.L_x_47:
[----:B------:R-:W-:Y:S05]  /*1c40*/  BSYNC.RECONVERGENT B3 ;  /* 0x0000000000037941 */ /* 0x000fea0003800200 */
.L_x_45:
[----:B------:R-:W-:Y:S02]  /*1c50*/  IMAD.MOV.U32 R6, RZ, RZ, R0 ;  /* 0x000000ffff067224 */ /* 0x000fe400078e0000 */
[----:B------:R-:W-:-:S04]  /*1c60*/  IMAD.MOV.U32 R7, RZ, RZ, 0x0 ;  /* 0x00000000ff077424 */ /* 0x000fc800078e00ff */
[----:B------:R-:W-:Y:S05]  /*1c70*/  RET.REL.NODEC R6 `(_Z9trap_appxiidPd) ;  /* 0xffffffe006e07950 */ /* 0x000fea0003c3ffff */
        .type           $_Z9trap_appxiidPd$__internal_accurate_pow,@function
        .size           $_Z9trap_appxiidPd$__internal_accurate_pow,(.L_x_53 - $_Z9trap_appxiidPd$__internal_accurate_pow)
$_Z9trap_appxiidPd$__internal_accurate_pow:
[----:B------:R-:W-:Y:S01]  /*1c80*/  ISETP.GT.U32.AND P0, PT, R5, 0xfffff, PT ;  /* 0x000fffff0500780c */ /* 0x000fe20003f04070 */
[--C-:B------:R-:W-:Y:S01]  /*1c90*/  IMAD.MOV.U32 R7, RZ, RZ, R5.reuse ;  /* 0x000000ffff077224 */ /* 0x100fe200078e0005 */
[----:B------:R-:W-:Y:S01]  /*1ca0*/  UMOV UR6, 0x7d2cafe2 ;  /* 0x7d2cafe200067882 */ /* 0x000fe20000000000 */
[----:B------:R-:W-:Y:S01]  /*1cb0*/  UMOV UR7, 0x3eb0f5ff ;  /* 0x3eb0f5ff00077882 */ /* 0x000fe20000000000 */
[----:B------:R-:W-:Y:S01]  /*1cc0*/  SHF.R.U32.HI R5, RZ, 0x14, R5 ;  /* 0x00000014ff057819 */ /* 0x000fe20000011605 */
[----:B------:R-:W-:Y:S01]  /*1cd0*/  UMOV UR8, 0x3b39803f ;  /* 0x3b39803f00087882 */ /* 0x000fe20000000000 */
[----:B------:R-:W-:-:S07]  /*1ce0*/  UMOV UR9, 0x3c7abc9e ;  /* 0x3c7abc9e00097882 */ /* 0x000fce0000000000 */
[----:B------:R-:W-:-:S10]  /*1cf0*/  @!P0 DMUL R32, R6, 1.80143985094819840000e+16 ;  /* 0x4350000006208828 */ /* 0x000fd40000000000 */
[----:B------:R-:W-:Y:S01]  /*1d00*/  @!P0 IMAD.MOV.U32 R7, RZ, RZ, R33 ;  /* 0x000000ffff078224 */ /* 0x000fe200078e0021 */
[----:B------:R-:W-:Y:S01]  /*1d10*/  @!P0 LEA.HI R5, R33, 0xffffffca, RZ, 0xc ;  /* 0xffffffca21058811 */ /* 0x000fe200078f60ff */
[----:B------:R-:W-:-:S03]  /*1d20*/  @!P0 IMAD.MOV.U32 R6, RZ, RZ, R32 ;  /* 0x000000ffff068224 */ /* 0x000fc600078e0020 */
[----:B------:R-:W-:Y:S01]  /*1d30*/  LOP3.LUT R7, R7, 0x800fffff, RZ, 0xc0, !PT ;  /* 0x800fffff07077812 */ /* 0x000fe200078ec0ff */
[----:B------:R-:W-:-:S03]  /*1d40*/  IMAD.MOV.U32 R16, RZ, RZ, R6 ;  /* 0x000000ffff107224 */ /* 0x000fc600078e0006 */
[----:B------:R-:W-:-:S04]  /*1d50*/  LOP3.LUT R7, R7, 0x3ff00000, RZ, 0xfc, !PT ;  /* 0x3ff0000007077812 */ /* 0x000fc800078efcff */
[----:B------:R-:W-:Y:S01]  /*1d60*/  ISETP.GE.U32.AND P2, PT, R7, 0x3ff6a09f, PT ;  /* 0x3ff6a09f0700780c */ /* 0x000fe20003f46070 */
[----:B------:R-:W-:-:S12]  /*1d70*/  IMAD.MOV.U32 R17, RZ, RZ, R7 ;  /* 0x000000ffff117224 */ /* 0x000fd800078e0007 */
[----:B------:R-:W-:-:S04]  /*1d80*/  @P2 VIADD R6, R17, 0xfff00000 ;  /* 0xfff0000011062836 */ /* 0x000fc80000000000 */
[----:B------:R-:W-:Y:S02]  /*1d90*/  @P2 IMAD.MOV.U32 R17, RZ, RZ, R6 ;  /* 0x000000ffff112224 */ /* 0x000fe400078e0006 */
[----:B------:R-:W-:-:S04]  /*1da0*/  IMAD.MOV.U32 R6, RZ, RZ, RZ ;  /* 0x000000ffff067224 */ /* 0x000fc800078e00ff */
[C---:B------:R-:W-:Y:S02]  /*1db0*/  DADD R18, R16.reuse, 1 ;  /* 0x3ff0000010127429 */ /* 0x040fe40000000000 */
[----:B------:R-:W-:-:S04]  /*1dc0*/  DADD R16, R16, -1 ;  /* 0xbff0000010107429 */ /* 0x000fc80000000000 */
[----:B------:R-:W0:Y:S02]  /*1dd0*/  MUFU.RCP64H R7, R19 ;  /* 0x0000001300077308 */ /* 0x000e240000001800 */
[----:B0-----:R-:W-:-:S08]  /*1de0*/  DFMA R14, -R18, R6, 1 ;  /* 0x3ff00000120e742b */ /* 0x001fd00000000106 */
[----:B------:R-:W-:-:S08]  /*1df0*/  DFMA R14, R14, R14, R14 ;  /* 0x0000000e0e0e722b */ /* 0x000fd0000000000e */
[----:B------:R-:W-:Y:S01]  /*1e00*/  DFMA R14, R6, R14, R6 ;  /* 0x0000000e060e722b */ /* 0x000fe20000000006 */
[----:B------:R-:W-:Y:S02]  /*1e10*/  IMAD.MOV.U32 R6, RZ, RZ, 0x41ad3b5a ;  /* 0x41ad3b5aff067424 */ /* 0x000fe400078e00ff */
[----:B------:R-:W-:-:S05]  /*1e20*/  IMAD.MOV.U32 R7, RZ, RZ, 0x3ed0f5d2 ;  /* 0x3ed0f5d2ff077424 */ /* 0x000fca00078e00ff */
[----:B------:R-:W-:-:S08]  /*1e30*/  DMUL R30, R16, R14 ;  /* 0x0000000e101e7228 */ /* 0x000fd00000000000 */
[----:B------:R-:W-:-:S08]  /*1e40*/  DFMA R30, R16, R14, R30 ;  /* 0x0000000e101e722b */ /* 0x000fd0000000001e */
[----:B------:R-:W-:Y:S02]  /*1e50*/  DMUL R8, R30, R30 ;  /* 0x0000001e1e087228 */ /* 0x000fe40000000000 */
[----:B------:R-:W-:-:S06]  /*1e60*/  DADD R22, R16, -R30 ;  /* 0x0000000010167229 */ /* 0x000fcc000000081e */
[----:B------:R-:W-:Y:S01]  /*1e70*/  DFMA R6, R8, UR6, R6 ;  /* 0x0000000608067c2b */ /* 0x000fe20008000006 */
[----:B------:R-:W-:Y:S01]  /*1e80*/  UMOV UR6, 0x75488a3f ;  /* 0x75488a3f00067882 */ /* 0x000fe20000000000 */
[----:B------:R-:W-:Y:S01]  /*1e90*/  UMOV UR7, 0x3ef3b20a ;  /* 0x3ef3b20a00077882 */ /* 0x000fe20000000000 */
[----:B------:R-:W-:-:S05]  /*1ea0*/  DADD R22, R22, R22 ;  /* 0x0000000016167229 */ /* 0x000fca0000000016 */
[----:B------:R-:W-:Y:S01]  /*1eb0*/  DFMA R6, R8, R6, UR6 ;  /* 0x0000000608067e2b */ /* 0x000fe20008000006 */
[----:B------:R-:W-:Y:S01]  /*1ec0*/  UMOV UR6, 0xe4faecd5 ;  /* 0xe4faecd500067882 */ /* 0x000fe20000000000 */
[----:B------:R-:W-:Y:S01]  /*1ed0*/  UMOV UR7, 0x3f1745cd ;  /* 0x3f1745cd00077882 */ /* 0x000fe20000000000 */
[-C--:B------:R-:W-:Y:S02]  /*1ee0*/  DFMA R22, R16, -R30.reuse, R22 ;  /* 0x8000001e1016722b */ /* 0x080fe40000000016 */
[----:B------:R-:W-:-:S03]  /*1ef0*/  DMUL R16, R30, R30 ;  /* 0x0000001e1e107228 */ /* 0x000fc60000000000 */
[----:B------:R-:W-:Y:S01]  /*1f00*/  DFMA R6, R8, R6, UR6 ;  /* 0x0000000608067e2b */ /* 0x000fe20008000006 */
[----:B------:R-:W-:Y:S01]  /*1f10*/  UMOV UR6, 0x258a578b ;  /* 0x258a578b00067882 */ /* 0x000fe20000000000 */
[----:B------:R-:W-:Y:S01]  /*1f20*/  UMOV UR7, 0x3f3c71c7 ;  /* 0x3f3c71c700077882 */ /* 0x000fe20000000000 */
[----:B------:R-:W-:Y:S02]  /*1f30*/  DMUL R22, R14, R22 ;  /* 0x000000160e167228 */ /* 0x000fe40000000000 */
[----:B------:R-:W-:-:S03]  /*1f40*/  DFMA R14, R30, R30, -R16 ;  /* 0x0000001e1e0e722b */ /* 0x000fc60000000810 */
[----:B------:R-:W-:Y:S01]  /*1f50*/  DFMA R6, R8, R6, UR6 ;  /* 0x0000000608067e2b */ /* 0x000fe20008000006 */
[----:B------:R-:W-:Y:S01]  /*1f60*/  UMOV UR6, 0x9242b910 ;  /* 0x9242b91000067882 */ /* 0x000fe20000000000 */
[----:B------:R-:W-:-:S06]  /*1f70*/  UMOV UR7, 0x3f624924 ;  /* 0x3f62492400077882 */ /* 0x000fcc0000000000 */
[----:B------:R-:W-:Y:S01]  /*1f80*/  DFMA R6, R8, R6, UR6 ;  /* 0x0000000608067e2b */ /* 0x000fe20008000006 */
[----:B------:R-:W-:Y:S01]  /*1f90*/  UMOV UR6, 0x99999dfb ;  /* 0x99999dfb00067882 */ /* 0x000fe20000000000 */
[----:B------:R-:W-:-:S06]  /*1fa0*/  UMOV UR7, 0x3f899999 ;  /* 0x3f89999900077882 */ /* 0x000fcc0000000000 */
[----:B------:R-:W-:Y:S01]  /*1fb0*/  DFMA R6, R8, R6, UR6 ;  /* 0x0000000608067e2b */ /* 0x000fe20008000006 */
[----:B------:R-:W-:Y:S01]  /*1fc0*/  UMOV UR6, 0x55555555 ;  /* 0x5555555500067882 */ /* 0x000fe20000000000 */
[----:B------:R-:W-:-:S06]  /*1fd0*/  UMOV UR7, 0x3fb55555 ;  /* 0x3fb5555500077882 */ /* 0x000fcc0000000000 */
[----:B------:R-:W-:-:S08]  /*1fe0*/  DFMA R20, R8, R6, UR6 ;  /* 0x0000000608147e2b */ /* 0x000fd00008000006 */
[----:B------:R-:W-:Y:S01]  /*1ff0*/  DADD R18, -R20, UR6 ;  /* 0x0000000614127e29 */ /* 0x000fe20008000100 */
[----:B------:R-:W-:Y:S01]  /*2000*/  UMOV UR6, 0xb9e7b0 ;  /* 0x00b9e7b000067882 */ /* 0x000fe20000000000 */
[----:B------:R-:W-:-:S06]  /*2010*/  UMOV UR7, 0x3c46a4cb ;  /* 0x3c46a4cb00077882 */ /* 0x000fcc0000000000 */
[----:B------:R-:W-:Y:S02]  /*2020*/  DFMA R18, R8, R6, R18 ;  /* 0x000000060812722b */ /* 0x000fe40000000012 */
[----:B------:R-:W-:Y:S01]  /*2030*/  DMUL R6, R30, R16 ;  /* 0x000000101e067228 */ /* 0x000fe20000000000 */
[----:B------:R-:W-:Y:S02]  /*2040*/  VIADD R9, R23, 0x100000 ;  /* 0x0010000017097836 */ /* 0x000fe40000000000 */
[----:B------:R-:W-:-:S03]  /*2050*/  IMAD.MOV.U32 R8, RZ, RZ, R22 ;  /* 0x000000ffff087224 */ /* 0x000fc600078e0016 */
[----:B------:R-:W-:Y:S01]  /*2060*/  DADD R18, R18, -UR6 ;  /* 0x8000000612127e29 */ /* 0x000fe20008000000 */
[----:B------:R-:W-:Y:S01]  /*2070*/  UMOV UR6, 0x80000000 ;  /* 0x8000000000067882 */ /* 0x000fe20000000000 */
[----:B------:R-:W-:Y:S01]  /*2080*/  UMOV UR7, 0x43300000 ;  /* 0x4330000000077882 */ /* 0x000fe20000000000 */
[C---:B------:R-:W-:Y:S02]  /*2090*/  DFMA R14, R30.reuse, R8, R14 ;  /* 0x000000081e0e722b */ /* 0x040fe4000000000e */
[----:B------:R-:W-:-:S08]  /*20a0*/  DFMA R8, R30, R16, -R6 ;  /* 0x000000101e08722b */ /* 0x000fd00000000806 */
[----:B------:R-:W-:Y:S02]  /*20b0*/  DFMA R8, R22, R16, R8 ;  /* 0x000000101608722b */ /* 0x000fe40000000008 */
[----:B------:R-:W-:-:S06]  /*20c0*/  DADD R16, R20, R18 ;  /* 0x0000000014107229 */ /* 0x000fcc0000000012 */
[----:B------:R-:W-:Y:S02]  /*20d0*/  DFMA R8, R30, R14, R8 ;  /* 0x0000000e1e08722b */ /* 0x000fe40000000008 */
[----:B------:R-:W-:Y:S02]  /*20e0*/  DADD R20, R20, -R16 ;  /* 0x0000000014147229 */ /* 0x000fe40000000810 */
[----:B------:R-:W-:-:S06]  /*20f0*/  DMUL R14, R16, R6 ;  /* 0x00000006100e7228 */ /* 0x000fcc0000000000 */
[----:B------:R-:W-:Y:S02]  /*2100*/  DADD R20, R18, R20 ;  /* 0x0000000012147229 */ /* 0x000fe40000000014 */
[----:B------:R-:W-:-:S08]  /*2110*/  DFMA R18, R16, R6, -R14 ;  /* 0x000000061012722b */ /* 0x000fd0000000080e */
[----:B------:R-:W-:-:S08]  /*2120*/  DFMA R8, R16, R8, R18 ;  /* 0x000000081008722b */ /* 0x000fd00000000012 */
[----:B------:R-:W-:-:S08]  /*2130*/  DFMA R20, R20, R6, R8 ;  /* 0x000000061414722b */ /* 0x000fd00000000008 */
[----:B------:R-:W-:-:S08]  /*2140*/  DADD R6, R14, R20 ;  /* 0x000000000e067229 */ /* 0x000fd00000000014 */
[--C-:B------:R-:W-:Y:S02]  /*2150*/  DADD R8, R30, R6.reuse ;  /* 0x000000001e087229 */ /* 0x100fe40000000006 */
[----:B------:R-:W-:-:S06]  /*2160*/  DADD R14, R14, -R6 ;  /* 0x000000000e0e7229 */ /* 0x000fcc0000000806 */
[----:B------:R-:W-:Y:S02]  /*2170*/  DADD R30, R30, -R8 ;  /* 0x000000001e1e7229 */ /* 0x000fe40000000808 */
[----:B------:R-:W-:-:S06]  /*2180*/  DADD R14, R20, R14 ;  /* 0x00000000140e7229 */ /* 0x000fcc000000000e */
[----:B------:R-:W-:Y:S01]  /*2190*/  DADD R30, R6, R30 ;  /* 0x00000000061e7229 */ /* 0x000fe2000000001e */
[C---:B------:R-:W-:Y:S02]  /*21a0*/  VIADD R6, R5.reuse, 0xfffffc01 ;  /* 0xfffffc0105067836 */ /* 0x040fe40000000000 */
[----:B------:R-:W-:Y:S02]  /*21b0*/  @P2 VIADD R6, R5, 0xfffffc02 ;  /* 0xfffffc0205062836 */ /* 0x000fe40000000000 */
[----:B------:R-:W-:-:S03]  /*21c0*/  IMAD.MOV.U32 R7, RZ, RZ, 0x43300000 ;  /* 0x43300000ff077424 */ /* 0x000fc600078e00ff */
[----:B------:R-:W-:Y:S01]  /*21d0*/  DADD R14, R14, R30 ;  /* 0x000000000e0e7229 */ /* 0x000fe2000000001e */
[----:B------:R-:W-:-:S07]  /*21e0*/  LOP3.LUT R6, R6, 0x80000000, RZ, 0x3c, !PT ;  /* 0x8000000006067812 */ /* 0x000fce00078e3cff */
[----:B------:R-:W-:Y:S02]  /*21f0*/  DADD R22, R22, R14 ;  /* 0x0000000016167229 */ /* 0x000fe4000000000e */
[----:B------:R-:W-:Y:S01]  /*2200*/  DADD R14, R6, -UR6 ;  /* 0x80000006060e7e29 */ /* 0x000fe20008000000 */
[----:B------:R-:W-:Y:S01]  /*2210*/  UMOV UR6, 0xfefa39ef ;  /* 0xfefa39ef00067882 */ /* 0x000fe20000000000 */
[----:B------:R-:W-:-:S04]  /*2220*/  UMOV UR7, 0x3fe62e42 ;  /* 0x3fe62e4200077882 */ /* 0x000fc80000000000 */
[----:B------:R-:W-:-:S08]  /*2230*/  DADD R16, R8, R22 ;  /* 0x0000000008107229 */ /* 0x000fd00000000016 */
[--C-:B------:R-:W-:Y:S02]  /*2240*/  DFMA R6, R14, UR6, R16.reuse ;  /* 0x000000060e067c2b */ /* 0x100fe40008000010 */
[----:B------:R-:W-:-:S06]  /*2250*/  DADD R18, R8, -R16 ;  /* 0x0000000008127229 */ /* 0x000fcc0000000810 */
[----:B------:R-:W-:Y:S02]  /*2260*/  DFMA R8, R14, -UR6, R6 ;  /* 0x800000060e087c2b */ /* 0x000fe40008000006 */
[----:B------:R-:W-:-:S06]  /*2270*/  DADD R18, R22, R18 ;  /* 0x0000000016127229 */ /* 0x000fcc0000000012 */
[----:B------:R-:W-:-:S08]  /*2280*/  DADD R8, -R16, R8 ;  /* 0x0000000010087229 */ /* 0x000fd00000000108 */
[----:B------:R-:W-:-:S08]  /*2290*/  DADD R8, R18, -R8 ;  /* 0x0000000012087229 */ /* 0x000fd00000000808 */
[----:B------:R-:W-:-:S08]  /*22a0*/  DFMA R14, R14, UR8, R8 ;  /* 0x000000080e0e7c2b */ /* 0x000fd00008000008 */
[----:B------:R-:W-:-:S08]  /*22b0*/  DADD R8, R6, R14 ;  /* 0x0000000006087229 */ /* 0x000fd0000000000e */
[----:B------:R-:W-:Y:S02]  /*22c0*/  DADD R6, R6, -R8 ;  /* 0x0000000006067229 */ /* 0x000fe40000000808 */
[----:B------:R-:W-:-:S06]  /*22d0*/  DMUL R16, R8, 2 ;  /* 0x4000000008107828 */ /* 0x000fcc0000000000 */
[----:B------:R-:W-:Y:S02]  /*22e0*/  DADD R14, R14, R6 ;  /* 0x000000000e0e7229 */ /* 0x000fe40000000006 */
[----:B------:R-:W-:Y:S01]  /*22f0*/  DFMA R8, R8, 2, -R16 ;  /* 0x400000000808782b */ /* 0x000fe20000000810 */
[----:B------:R-:W-:Y:S02]  /*2300*/  IMAD.MOV.U32 R6, RZ, RZ, 0x652b82fe ;  /* 0x652b82feff067424 */ /* 0x000fe400078e00ff */
[----:B------:R-:W-:-:S05]  /*2310*/  IMAD.MOV.U32 R7, RZ, RZ, 0x3ff71547 ;  /* 0x3ff71547ff077424 */ /* 0x000fca00078e00ff */
[----:B------:R-:W-:-:S08]  /*2320*/  DFMA R14, R14, 2, R8 ;  /* 0x400000000e0e782b */ /* 0x000fd00000000008 */
[----:B------:R-:W-:-:S08]  /*2330*/  DADD R18, R16, R14 ;  /* 0x0000000010127229 */ /* 0x000fd0000000000e */
[----:B------:R-:W-:Y:S02]  /*2340*/  DFMA R6, R18, R6, 6.75539944105574400000e+15 ;  /* 0x433800001206742b */ /* 0x000fe40000000006 */
[----:B------:R-:W-:Y:S01]  /*2350*/  FSETP.GEU.AND P0, PT, |R19|, 4.1917929649353027344, PT ;  /* 0x4086232b1300780b */ /* 0x000fe20003f0e200 */
[----:B------:R-:W-:-:S05]  /*2360*/  DADD R16, R16, -R18 ;  /* 0x0000000010107229 */ /* 0x000fca0000000812 */
[----:B------:R-:W-:-:S03]  /*2370*/  DADD R8, R6, -6.75539944105574400000e+15 ;  /* 0xc338000006087429 */ /* 0x000fc60000000000 */
[----:B------:R-:W-:-:S05]  /*2380*/  DADD R14, R14, R16 ;  /* 0x000000000e0e7229 */ /* 0x000fca0000000010 */
[----:B------:R-:W-:Y:S01]  /*2390*/  DFMA R20, R8, -UR6, R18 ;  /* 0x8000000608147c2b */ /* 0x000fe20008000012 */
[----:B------:R-:W-:Y:S01]  /*23a0*/  UMOV UR6, 0x3b39803f ;  /* 0x3b39803f00067882 */ /* 0x000fe20000000000 */
[----:B------:R-:W-:-:S06]  /*23b0*/  UMOV UR7, 0x3c7abc9e ;  /* 0x3c7abc9e00077882 */ /* 0x000fcc0000000000 */
[----:B------:R-:W-:Y:S01]  /*23c0*/  DFMA R20, R8, -UR6, R20 ;  /* 0x8000000608147c2b */ /* 0x000fe20008000014 */
[----:B------:R-:W-:Y:S01]  /*23d0*/  UMOV UR6, 0x69ce2bdf ;  /* 0x69ce2bdf00067882 */ /* 0x000fe20000000000 */
[----:B------:R-:W-:Y:S01]  /*23e0*/  IMAD.MOV.U32 R8, RZ, RZ, -0x35dec16 ;  /* 0xfca213eaff087424 */ /* 0x000fe200078e00ff */
[----:B------:R-:W-:Y:S01]  /*23f0*/  UMOV UR7, 0x3e5ade15 ;  /* 0x3e5ade1500077882 */ /* 0x000fe20000000000 */
[----:B------:R-:W-:-:S06]  /*2400*/  IMAD.MOV.U32 R9, RZ, RZ, 0x3e928af3 ;  /* 0x3e928af3ff097424 */ /* 0x000fcc00078e00ff */
[----:B------:R-:W-:Y:S01]  /*2410*/  DFMA R8, R20, UR6, R8 ;  /* 0x0000000614087c2b */ /* 0x000fe20008000008 */
        /* <DEDUP_REMOVED lines=24> */
[----:B------:R-:W-:-:S08]  /*25a0*/  DFMA R8, R20, R8, 1 ;  /* 0x3ff000001408742b */ /* 0x000fd00000000008 */
[----:B------:R-:W-:-:S10]  /*25b0*/  DFMA R8, R20, R8, 1 ;  /* 0x3ff000001408742b */ /* 0x000fd40000000008 */
[----:B------:R-:W-:Y:S02]  /*25c0*/  IMAD R17, R6, 0x100000, R9 ;  /* 0x0010000006117824 */ /* 0x000fe400078e0209 */
[----:B------:R-:W-:Y:S01]  /*25d0*/  IMAD.MOV.U32 R16, RZ, RZ, R8 ;  /* 0x000000ffff107224 */ /* 0x000fe200078e0008 */
[----:B------:R-:W-:Y:S06]  /*25e0*/  @!P0 BRA `(.L_x_50) ;  /* 0x0000000000308947 */ /* 0x000fec0003800000 */
[----:B------:R-:W-:Y:S01]  /*25f0*/  FSETP.GEU.AND P2, PT, |R19|, 4.2275390625, PT ;  /* 0x408748001300780b */ /* 0x000fe20003f4e200 */
[C---:B------:R-:W-:Y:S02]  /*2600*/  DADD R16, R18.reuse, +INF ;  /* 0x7ff0000012107429 */ /* 0x040fe40000000000 */
[----:B------:R-:W-:-:S08]  /*2610*/  DSETP.GEU.AND P0, PT, R18, RZ, PT ;  /* 0x000000ff1200722a */ /* 0x000fd00003f0e000 */
[----:B------:R-:W-:Y:S02]  /*2620*/  FSEL R16, R16, RZ, P0 ;  /* 0x000000ff10107208 */ /* 0x000fe40000000000 */
[----:B------:R-:W-:Y:S02]  /*2630*/  @!P2 LEA.HI R5, R6, R6, RZ, 0x1 ;  /* 0x000000060605a211 */ /* 0x000fe400078f08ff */
[----:B------:R-:W-:Y:S02]  /*2640*/  FSEL R17, R17, RZ, P0 ;  /* 0x000000ff11117208 */ /* 0x000fe40000000000 */
[----:B------:R-:W-:-:S05]  /*2650*/  @!P2 SHF.R.S32.HI R5, RZ, 0x1, R5 ;  /* 0x00000001ff05a819 */ /* 0x000fca0000011405 */
[----:B------:R-:W-:Y:S02]  /*2660*/  @!P2 IMAD.IADD R6, R6, 0x1, -R5 ;  /* 0x000000010606a824 */ /* 0x000fe400078e0a05 */
[----:B------:R-:W-:-:S03]  /*2670*/  @!P2 IMAD R9, R5, 0x100000, R9 ;  /* 0x001000000509a824 */ /* 0x000fc600078e0209 */
[----:B------:R-:W-:Y:S01]  /*2680*/  @!P2 LEA R7, R6, 0x3ff00000, 0x14 ;  /* 0x3ff000000607a811 */ /* 0x000fe200078ea0ff */
[----:B------:R-:W-:-:S06]  /*2690*/  @!P2 IMAD.MOV.U32 R6, RZ, RZ, RZ ;  /* 0x000000ffff06a224 */ /* 0x000fcc00078e00ff */
[----:B------:R-:W-:-:S11]  /*26a0*/  @!P2 DMUL R16, R8, R6 ;  /* 0x000000060810a228 */ /* 0x000fd60000000000 */
.L_x_50:
[----:B------:R-:W-:Y:S01]  /*26b0*/  DFMA R14, R14, R16, R16 ;  /* 0x000000100e0e722b */ /* 0x000fe20000000010 */
[----:B------:R-:W-:Y:S01]  /*26c0*/  IMAD.MOV.U32 R8, RZ, RZ, R0 ;  /* 0x000000ffff087224 */ /* 0x000fe200078e0000 */
[----:B------:R-:W-:Y:S01]  /*26d0*/  DSETP.NEU.AND P0, PT, |R16|, +INF , PT ;  /* 0x7ff000001000742a */ /* 0x000fe20003f0d200 */
[----:B------:R-:W-:-:S07]  /*26e0*/  IMAD.MOV.U32 R9, RZ, RZ, 0x0 ;  /* 0x00000000ff097424 */ /* 0x000fce00078e00ff */
[----:B------:R-:W-:Y:S02]  /*26f0*/  FSEL R6, R16, R14, !P0 ;  /* 0x0000000e10067208 */ /* 0x000fe40004000000 */
[----:B------:R-:W-:Y:S01]  /*2700*/  FSEL R7, R17, R15, !P0 ;  /* 0x0000000f11077208 */ /* 0x000fe20004000000 */
[----:B------:R-:W-:Y:S06]  /*2710*/  RET.REL.NODEC R8 `(_Z9trap_appxiidPd) ;  /* 0xffffffd808387950 */ /* 0x000fec0003c3ffff */
.L_x_51:
[----:B------:R-:W-:-:S00]  /*2720*/  BRA `(.L_x_51) ;  /* 0xfffffffc00fc7947 */ /* 0x000fc0000383ffff */
[----:B------:R-:W-:-:S00]  /*2730*/  NOP ;  /* 0x0000000000007918 */ /* 0x000fc00000000000 */
        /* <DEDUP_REMOVED lines=12> */
.L_x_53:


//--------------------- .nv.shared._Z9trap_appxiidPd --------------------------
	.section	.nv.shared._Z9trap_appxiidPd,"aw",@nobits
	.sectionflags	@""
	.align	8
.nv.shared._Z9trap_appxiidPd:
	.zero		1032


//--------------------- .nv.shared.reserved.0     --------------------------
	.section	.nv.shared.reserved.0,"aw",@nobits
	.weak		__nv_reservedSMEM_offset_0_alias
	.size		__nv_reservedSMEM_offset_0_alias, 0, 64
	.other		__nv_reservedSMEM_offset_0_alias,@"STO_CUDA_RESERVED_SHARED STV_DEFAULT"
__nv_reservedSMEM_offset_0_alias:
	.zero		0
	.zero		64


//--------------------- .nv.constant0._Z9trap_appxiidPd --------------------------
	.section	.nv.constant0._Z9trap_appxiidPd,"a",@progbits
	.sectionflags	@""
	.align	4
.nv.constant0._Z9trap_appxiidPd:
	.zero		920


//--------------------- SYMBOLS --------------------------

	.type		.nv.reservedSmem.offset0,@object
	.size		.nv.reservedSmem.offset0,0x4
	.type		.nv.reservedSmem.cap,@object
	.size		.nv.reservedSmem.cap,0x4
